def gluon_tcgen05(
    a_ptr,
    b_ptr,
    c_ptr,
    M,
    N,
    K,
    stride_am,
    stride_bk,
    stride_cm,
    BLOCK_M: gl.constexpr,
    BLOCK_N: gl.constexpr,
    BLOCK_K: gl.constexpr,
    DTYPE: gl.constexpr,
    A_LAYOUT: gl.constexpr,
    B_LAYOUT: gl.constexpr,
    C_LAYOUT: gl.constexpr,
    B_SHAPE: gl.constexpr,
    TMEM_LAYOUT: gl.constexpr,
    TMEM_REG: gl.constexpr,
    TRANS_B: gl.constexpr,
    NUM_BUFFERS: gl.constexpr,
):
    a_desc = tma.make_tensor_descriptor(
        a_ptr, [M, K], [stride_am, 1], [BLOCK_M, BLOCK_K], A_LAYOUT
    )
    b_desc = tma.make_tensor_descriptor(
        b_ptr,
        [N, K] if TRANS_B else [K, N],
        [stride_bk, 1],
        B_SHAPE,
        B_LAYOUT,
    )
    c_desc = tma.make_tensor_descriptor(
        c_ptr, [M, N], [stride_cm, 1], [BLOCK_M, BLOCK_N], C_LAYOUT
    )

    a_bufs = gl.allocate_shared_memory(
        DTYPE, [NUM_BUFFERS, BLOCK_M, BLOCK_K], A_LAYOUT
    )
    b_bufs = gl.allocate_shared_memory(DTYPE, [NUM_BUFFERS] + B_SHAPE, B_LAYOUT)

    pid_m = gl.program_id(0)
    pid_n = gl.program_id(1)
    off_m = pid_m * BLOCK_M
    off_n = pid_n * BLOCK_N

    tma_bars = gl.allocate_shared_memory(
        gl.int64, [NUM_BUFFERS, 1], mbarrier.MBarrierLayout()
    )
    mma_bars = gl.allocate_shared_memory(
        gl.int64, [NUM_BUFFERS, 1], mbarrier.MBarrierLayout()
    )
    for i in gl.static_range(NUM_BUFFERS):
        mbarrier.init(tma_bars.index(i), count=1)
        mbarrier.init(mma_bars.index(i), count=1)

    acc_tmem = allocate_tensor_memory(gl.float32, [BLOCK_M, BLOCK_N], TMEM_LAYOUT)
    idx = 0
    phase = 0
    use_acc = False
    for k in range(0, K, BLOCK_K):
        a = a_bufs.index(idx)
        b = b_bufs.index(idx)
        tma_bar = tma_bars.index(idx)
        mma_bar = mma_bars.index(idx)
        mbarrier.expect(
            tma_bar, a_desc.block_type.nbytes + b_desc.block_type.nbytes
        )
        tma.async_copy_global_to_shared(a_desc, [off_m, k], tma_bar, a)
        tma.async_copy_global_to_shared(
            b_desc, [off_n, k] if TRANS_B else [k, off_n], tma_bar, b
        )
        mbarrier.wait(tma_bar, phase=phase)

        if TRANS_B:
            b = b.permute((1, 0))
        tcgen05_mma(a, b, acc_tmem, use_acc=use_acc)
        tcgen05_commit(mma_bar)
        mbarrier.wait(mma_bar, phase=phase)
        use_acc = True

        idx += 1
        if idx == NUM_BUFFERS:
            idx = 0
            phase ^= 1

    for i in gl.static_range(NUM_BUFFERS):
        mbarrier.invalidate(tma_bars.index(i))
        mbarrier.invalidate(mma_bars.index(i))

    acc = acc_tmem.load(TMEM_REG)
    c_smem = gl.allocate_shared_memory(DTYPE, [BLOCK_M, BLOCK_N], C_LAYOUT)
    c_smem.store(acc.to(DTYPE))
    fence_async_shared()
    tma.async_copy_shared_to_global(c_desc, [off_m, off_n], c_smem)
    tma.store_wait(pendings=0)

# config = {"BLOCK_K": 128, "BLOCK_M": 64, "BLOCK_N": 256, "arch": "sm_100", "dtype": "fp8e4m3", "num_buffers": 2, "num_warps": 4, "trans_b": 1}
# arch = sm_100


// ===== COMPILED SASS (sm_100a) =====

	.target	sm_100a

	.elftype	@"ET_EXEC"


//--------------------- .note.nv.tkinfo           --------------------------
	.section	.note.nv.tkinfo,"",@"SHT_NOTE"
	.sectionflags	@"SHF_NOTE_NV_TKINFO"
	.tkinfo
        /*0018*/ 	.word	0x00000081
        /*0030*/ 	.string	""
        /*0030*/ 	.string	"ptxas-blackwell"
        /*0030*/ 	.string	"Cuda compilation tools, release 12.9, V12.9.86"
        /*0030*/ 	.string	"Build cuda_12.9.r12.9/compiler.36037853_0"
        /*0030*/ 	.string	"-v  -suppress-debug-info  -lineinfo  -arch sm_100a "



//--------------------- .note.nv.cuver            --------------------------
	.section	.note.nv.cuver,"",@"SHT_NOTE"
	.sectionflags	@"SHF_NOTE_NV_CUVER"
        /*0018*/ 	.short	0x0001
        /*001a*/ 	.short	0x0064
        /*001c*/ 	.short	0x0001
        /*001e*/ 	.short	0x0000
        /*0020*/ 	.short	0x0001
        /*0022*/ 	.short	0x0000


//--------------------- .nv.info                  --------------------------
	.section	.nv.info,"",@"SHT_CUDA_INFO"
	.align	4


	//----- nvinfo : EIATTR_REGCOUNT
	.align		4
        /*0000*/ 	.byte	0x04, 0x2f
        /*0002*/ 	.short	(.L_4 - .L_3)
	.align		4
.L_3:
        /*0004*/ 	.word	index@(gluon_tcgen05)
        /*0008*/ 	.word	0x00000088


	//----- nvinfo : EIATTR_FRAME_SIZE
	.align		4
.L_4:
        /*000c*/ 	.byte	0x04, 0x11
        /*000e*/ 	.short	(.L_6 - .L_5)
	.align		4
.L_5:
        /*0010*/ 	.word	index@($__internal_2_$__cuda_sm10x_tcgen05_guardrail_trap_unallocated_columns_being_dealloced)
        /*0014*/ 	.word	0x00000000


	//----- nvinfo : EIATTR_FRAME_SIZE
	.align		4
.L_6:
        /*0018*/ 	.byte	0x04, 0x11
        /*001a*/ 	.short	(.L_8 - .L_7)
	.align		4
.L_7:
        /*001c*/ 	.word	index@($__internal_1_$__cuda_sm10x_tcgen05_guardrail_trap_phase_invalid_during_alloc)
        /*0020*/ 	.word	0x00000000


	//----- nvinfo : EIATTR_FRAME_SIZE
	.align		4
.L_8:
        /*0024*/ 	.byte	0x04, 0x11
        /*0026*/ 	.short	(.L_10 - .L_9)
	.align		4
.L_9:
        /*0028*/ 	.word	index@($__internal_0_$__cuda_sm10x_tcgen05_guardrail_trap_col_being_dealloced_not_returned_by_alloc)
        /*002c*/ 	.word	0x00000000


	//----- nvinfo : EIATTR_FRAME_SIZE
	.align		4
.L_10:
        /*0030*/ 	.byte	0x04, 0x11
        /*0032*/ 	.short	(.L_12 - .L_11)
	.align		4
.L_11:
        /*0034*/ 	.word	index@(gluon_tcgen05)
        /*0038*/ 	.word	0x00000000


	//----- nvinfo : EIATTR_MIN_STACK_SIZE
	.align		4
.L_12:
        /*003c*/ 	.byte	0x04, 0x12
        /*003e*/ 	.short	(.L_14 - .L_13)
	.align		4
.L_13:
        /*0040*/ 	.word	index@(gluon_tcgen05)
        /*0044*/ 	.word	0x00000000
.L_14:


//--------------------- .nv.info.gluon_tcgen05    --------------------------
	.section	.nv.info.gluon_tcgen05,"",@"SHT_CUDA_INFO"
	.sectionflags	@""
	.align	4


	//----- nvinfo : EIATTR_CUDA_API_VERSION
	.align		4
        /*0000*/ 	.byte	0x04, 0x37
        /*0002*/ 	.short	(.L_16 - .L_15)
.L_15:
        /*0004*/ 	.word	0x00000081


	//----- nvinfo : EIATTR_KPARAM_INFO
	.align		4
.L_16:
        /*0008*/ 	.byte	0x04, 0x17
        /*000a*/ 	.short	(.L_18 - .L_17)
.L_17:
        /*000c*/ 	.word	0x00000000
        /*0010*/ 	.short	0x000a
        /*0012*/ 	.short	0x0048
        /*0014*/ 	.byte	0x00, 0xf4, 0x21, 0x00


	//----- nvinfo : EIATTR_KPARAM_INFO
	.align		4
.L_18:
        /*0018*/ 	.byte	0x04, 0x17
        /*001a*/ 	.short	(.L_20 - .L_19)
.L_19:
        /*001c*/ 	.word	0x00000000
        /*0020*/ 	.short	0x0009
        /*0022*/ 	.short	0x0040
        /*0024*/ 	.byte	0x00, 0xf4, 0x21, 0x00


	//----- nvinfo : EIATTR_KPARAM_INFO
	.align		4
.L_20:
        /*0028*/ 	.byte	0x04, 0x17
        /*002a*/ 	.short	(.L_22 - .L_21)
.L_21:
        /*002c*/ 	.word	0x00000000
        /*0030*/ 	.short	0x0008
        /*0032*/ 	.short	0x0038
        /*0034*/ 	.byte	0x00, 0xf0, 0x21, 0x00


	//----- nvinfo : EIATTR_KPARAM_INFO
	.align		4
.L_22:
        /*0038*/ 	.byte	0x04, 0x17
        /*003a*/ 	.short	(.L_24 - .L_23)
.L_23:
        /*003c*/ 	.word	0x00000000
        /*0040*/ 	.short	0x0007
        /*0042*/ 	.short	0x0030
        /*0044*/ 	.byte	0x00, 0xf0, 0x21, 0x00


	//----- nvinfo : EIATTR_KPARAM_INFO
	.align		4
.L_24:
        /*0048*/ 	.byte	0x04, 0x17
        /*004a*/ 	.short	(.L_26 - .L_25)
.L_25:
        /*004c*/ 	.word	0x00000000
        /*0050*/ 	.short	0x0006
        /*0052*/ 	.short	0x0028
        /*0054*/ 	.byte	0x00, 0xf0, 0x21, 0x00


	//----- nvinfo : EIATTR_KPARAM_INFO
	.align		4
.L_26:
        /*0058*/ 	.byte	0x04, 0x17
        /*005a*/ 	.short	(.L_28 - .L_27)
.L_27:
        /*005c*/ 	.word	0x00000000
        /*0060*/ 	.short	0x0005
        /*0062*/ 	.short	0x0020
        /*0064*/ 	.byte	0x00, 0xf0, 0x11, 0x00


	//----- nvinfo : EIATTR_KPARAM_INFO
	.align		4
.L_28:
        /*0068*/ 	.byte	0x04, 0x17
        /*006a*/ 	.short	(.L_30 - .L_29)
.L_29:
        /*006c*/ 	.word	0x00000000
        /*0070*/ 	.short	0x0004
        /*0072*/ 	.short	0x001c
        /*0074*/ 	.byte	0x00, 0xf0, 0x11, 0x00


	//----- nvinfo : EIATTR_KPARAM_INFO
	.align		4
.L_30:
        /*0078*/ 	.byte	0x04, 0x17
        /*007a*/ 	.short	(.L_32 - .L_31)
.L_31:
        /*007c*/ 	.word	0x00000000
        /*0080*/ 	.short	0x0003
        /*0082*/ 	.short	0x0018
        /*0084*/ 	.byte	0x00, 0xf0, 0x11, 0x00


	//----- nvinfo : EIATTR_KPARAM_INFO
	.align		4
.L_32:
        /*0088*/ 	.byte	0x04, 0x17
        /*008a*/ 	.short	(.L_34 - .L_33)
.L_33:
        /*008c*/ 	.word	0x00000000
        /*0090*/ 	.short	0x0002
        /*0092*/ 	.short	0x0010
        /*0094*/ 	.byte	0x00, 0xf4, 0x21, 0x00


	//----- nvinfo : EIATTR_KPARAM_INFO
	.align		4
.L_34:
        /*0098*/ 	.byte	0x04, 0x17
        /*009a*/ 	.short	(.L_36 - .L_35)
.L_35:
        /*009c*/ 	.word	0x00000000
        /*00a0*/ 	.short	0x0001
        /*00a2*/ 	.short	0x0008
        /*00a4*/ 	.byte	0x00, 0xf4, 0x21, 0x00


	//----- nvinfo : EIATTR_KPARAM_INFO
	.align		4
.L_36:
        /*00a8*/ 	.byte	0x04, 0x17
        /*00aa*/ 	.short	(.L_38 - .L_37)
.L_37:
        /*00ac*/ 	.word	0x00000000
        /*00b0*/ 	.short	0x0000
        /*00b2*/ 	.short	0x0000
        /*00b4*/ 	.byte	0x00, 0xf4, 0x21, 0x00


	//----- nvinfo : EIATTR_AT_ENTRY_FRAGMENTS
	.align		4
.L_38:
        /*00b8*/ 	.byte	0x04, 0x4f
        /*00ba*/ 	.short	(.L_40 - .L_39)


	//   ....[0]....
.L_39:
        /*00bc*/ 	.word	0x00000004


	//----- nvinfo : EIATTR_RESERVED_SMEM_USED
	.align		4
.L_40:
        /*00c0*/ 	.byte	0x01, 0x41
	.zero		2


	//----- nvinfo : EIATTR_SPARSE_MMA_MASK
	.align		4
        /*00c4*/ 	.byte	0x03, 0x50
        /*00c6*/ 	.short	0x0000


	//----- nvinfo : EIATTR_TCGEN05_1CTA_USED
	.align		4
        /*00c8*/ 	.byte	0x01, 0x51
	.zero		2


	//----- nvinfo : EIATTR_MAXREG_COUNT
	.align		4
        /*00cc*/ 	.byte	0x03, 0x1b
        /*00ce*/ 	.short	0x00ff


	//----- nvinfo : EIATTR_NUM_BARRIERS
	.align		4
        /*00d0*/ 	.byte	0x02, 0x4c
        /*00d2*/ 	.byte	0x01
	.zero		1


	//----- nvinfo : EIATTR_INT_WARP_WIDE_INSTR_OFFSETS
	.align		4
        /*00d4*/ 	.byte	0x04, 0x31
        /*00d6*/ 	.short	(.L_42 - .L_41)


	//   ....[0]....
.L_41:
        /*00d8*/ 	.word	0x00001690


	//   ....[1]....
        /*00dc*/ 	.word	0x000016b0


	//   ....[2]....
        /*00e0*/ 	.word	0x00001740


	//   ....[3]....
        /*00e4*/ 	.word	0x00001900


	//   ....[4]....
        /*00e8*/ 	.word	0x00001910


	//   ....[5]....
        /*00ec*/ 	.word	0x00001970


	//   ....[6]....
        /*00f0*/ 	.word	0x00001980


	//   ....[7]....
        /*00f4*/ 	.word	0x00001c50


	//   ....[8]....
        /*00f8*/ 	.word	0x00001c60


	//   ....[9]....
        /*00fc*/ 	.word	0x00001de0


	//   ....[10]....
        /*0100*/ 	.word	0x00001e10


	//   ....[11]....
        /*0104*/ 	.word	0x00001e40


	//   ....[12]....
        /*0108*/ 	.word	0x00001e60


	//   ....[13]....
        /*010c*/ 	.word	0x00002160


	//   ....[14]....
        /*0110*/ 	.word	0x00002170


	//   ....[15]....
        /*0114*/ 	.word	0x00002480


	//   ....[16]....
        /*0118*/ 	.word	0x00002490


	//   ....[17]....
        /*011c*/ 	.word	0x00002b80


	//   ....[18]....
        /*0120*/ 	.word	0x00002bd0


	//----- nvinfo : EIATTR_COOP_GROUP_MASK_REGIDS
	.align		4
.L_42:
        /*0124*/ 	.byte	0x04, 0x29
        /*0126*/ 	.short	(.L_44 - .L_43)


	//   ....[0]....
.L_43:
        /*0128*/ 	.word	0xffffffff


	//   ....[1]....
        /*012c*/ 	.word	0xffffffff


	//   ....[2]....
        /*0130*/ 	.word	0xffffffff


	//   ....[3]....
        /*0134*/ 	.word	0xffffffff


	//   ....[4]....
        /*0138*/ 	.word	0xffffffff


	//   ....[5]....
        /*013c*/ 	.word	0xffffffff


	//   ....[6]....
        /*0140*/ 	.word	0xffffffff


	//   ....[7]....
        /*0144*/ 	.word	0xffffffff


	//   ....[8]....
        /*0148*/ 	.word	0xffffffff


	//   ....[9]....
        /*014c*/ 	.word	0xffffffff


	//----- nvinfo : EIATTR_COOP_GROUP_INSTR_OFFSETS
	.align		4
.L_44:
        /*0150*/ 	.byte	0x04, 0x28
        /*0152*/ 	.short	(.L_46 - .L_45)


	//   ....[0]....
.L_45:
        /*0154*/ 	.word	0x00000050


	//   ....[1]....
        /*0158*/ 	.word	0x00000310


	//   ....[2]....
        /*015c*/ 	.word	0x000004f0


	//   ....[3]....
        /*0160*/ 	.word	0x00000980


	//   ....[4]....
        /*0164*/ 	.word	0x00000ac0


	//   ....[5]....
        /*0168*/ 	.word	0x00000fa0


	//   ....[6]....
        /*016c*/ 	.word	0x000010e0


	//   ....[7]....
        /*0170*/ 	.word	0x00001530


	//   ....[8]....
        /*0174*/ 	.word	0x00002a10


	//   ....[9]....
        /*0178*/ 	.word	0x00002c80


	//----- nvinfo : EIATTR_VRC_CTA_INIT_COUNT
	.align		4
.L_46:
        /*017c*/ 	.byte	0x02, 0x4a
        /*017e*/ 	.byte	0x80
	.zero		1


	//----- nvinfo : EIATTR_MBARRIER_INSTR_OFFSETS
	.align		4
        /*0180*/ 	.byte	0x04, 0x39
        /*0182*/ 	.short	(.L_48 - .L_47)


	//   ....[0]....
.L_47:
        /*0184*/ 	.word	0x00001760
        /*0188*/ 	.word	0x000000ff
        /*018c*/ 	.word	0x00014000
        /*0190*/ 	.short	0x0100
        /*0192*/ 	.byte	0x08
	.zero		1


	//   ....[1]....
        /*0194*/ 	.word	0x00001770
        /*0198*/ 	.word	0x000000ff
        /*019c*/ 	.word	0x00014010
        /*01a0*/ 	.short	0x0100
        /*01a2*/ 	.byte	0x08
	.zero		1


	//   ....[2]....
        /*01a4*/ 	.word	0x00001820
        /*01a8*/ 	.word	0x000000ff
        /*01ac*/ 	.word	0x00014008
        /*01b0*/ 	.short	0x0100
        /*01b2*/ 	.byte	0x08
	.zero		1


	//   ....[3]....
        /*01b4*/ 	.word	0x00001830
        /*01b8*/ 	.word	0x000000ff
        /*01bc*/ 	.word	0x00014018
        /*01c0*/ 	.short	0x0100
        /*01c2*/ 	.byte	0x08
	.zero		1


	//   ....[4]....
        /*01c4*/ 	.word	0x00001a10
        /*01c8*/ 	.word	0x000000ff
        /*01cc*/ 	.word	0x00014000
        /*01d0*/ 	.short	0x010a
        /*01d2*/ 	.byte	0x08
	.zero		1


	//   ....[5]....
        /*01d4*/ 	.word	0x00001cb0
        /*01d8*/ 	.word	0x000000ff
        /*01dc*/ 	.word	0x00014010
        /*01e0*/ 	.short	0x010a
        /*01e2*/ 	.byte	0x08
	.zero		1


	//   ....[6]....
        /*01e4*/ 	.word	0x00001ee0
        /*01e8*/ 	.word	0x000000ff
        /*01ec*/ 	.word	0x00014000
        /*01f0*/ 	.short	0x010a
        /*01f2*/ 	.byte	0x1c
	.zero		1


	//   ....[7]....
        /*01f4*/ 	.word	0x000021b0
        /*01f8*/ 	.word	0x000000ff
        /*01fc*/ 	.word	0x00014010
        /*0200*/ 	.short	0x010a
        /*0202*/ 	.byte	0x1c
	.zero		1


	//   ....[8]....
        /*0204*/ 	.word	0x00002280
        /*0208*/ 	.word	0x000000ff
        /*020c*/ 	.word	0x00014000
        /*0210*/ 	.short	0x0108
        /*0212*/ 	.byte	0x08
	.zero		1


	//   ....[9]....
        /*0214*/ 	.word	0x00002290
        /*0218*/ 	.word	0x000000ff
        /*021c*/ 	.word	0x00014010
        /*0220*/ 	.short	0x0108
        /*0222*/ 	.byte	0x08
	.zero		1


	//   ....[10]....
        /*0224*/ 	.word	0x000022e0
        /*0228*/ 	.word	0x000000ff
        /*022c*/ 	.word	0x00014008
        /*0230*/ 	.short	0x0108
        /*0232*/ 	.byte	0x08
	.zero		1


	//   ....[11]....
        /*0234*/ 	.word	0x000022f0
        /*0238*/ 	.word	0x000000ff
        /*023c*/ 	.word	0x00014018
        /*0240*/ 	.short	0x0108
        /*0242*/ 	.byte	0x08
	.zero		1


	//   ....[12]....
        /*0244*/ 	.word	0x00002ca0
        /*0248*/ 	.word	0x000000ff
        /*024c*/ 	.word	0x00014000
        /*0250*/ 	.short	0x010a
        /*0252*/ 	.byte	0x08
	.zero		1


	//   ....[13]....
        /*0254*/ 	.word	0x00002cd0
        /*0258*/ 	.word	0x000000ff
        /*025c*/ 	.word	0x00014010
        /*0260*/ 	.short	0x010a
        /*0262*/ 	.byte	0x08
	.zero		1


	//   ....[14]....
        /*0264*/ 	.word	0x00002d00
        /*0268*/ 	.word	0x000000ff
        /*026c*/ 	.word	0x00014000
        /*0270*/ 	.short	0x010a
        /*0272*/ 	.byte	0x1c
	.zero		1


	//   ....[15]....
        /*0274*/ 	.word	0x00002d30
        /*0278*/ 	.word	0x000000ff
        /*027c*/ 	.word	0x00014010
        /*0280*/ 	.short	0x010a
        /*0282*/ 	.byte	0x1c
	.zero		1


	//----- nvinfo : EIATTR_NUM_MBARRIERS
	.align		4
.L_48:
        /*0284*/ 	.byte	0x03, 0x38
        /*0286*/ 	.short	0x0004


	//----- nvinfo : EIATTR_EXIT_INSTR_OFFSETS
	.align		4
        /*0288*/ 	.byte	0x04, 0x1c
        /*028a*/ 	.short	(.L_50 - .L_49)


	//   ....[0]....
.L_49:
        /*028c*/ 	.word	0x00002c90


	//----- nvinfo : EIATTR_REQNTID
	.align		4
.L_50:
        /*0290*/ 	.byte	0x04, 0x10
        /*0292*/ 	.short	(.L_52 - .L_51)
.L_51:
        /*0294*/ 	.word	0x00000080
        /*0298*/ 	.word	0x00000001
        /*029c*/ 	.word	0x00000001


	//----- nvinfo : EIATTR_CRS_STACK_SIZE
	.align		4
.L_52:
        /*02a0*/ 	.byte	0x04, 0x1e
        /*02a2*/ 	.short	(.L_54 - .L_53)
.L_53:
        /*02a4*/ 	.word	0x00000000


	//----- nvinfo : EIATTR_CBANK_PARAM_SIZE
	.align		4
.L_54:
        /*02a8*/ 	.byte	0x03, 0x19
        /*02aa*/ 	.short	0x0050


	//----- nvinfo : EIATTR_PARAM_CBANK
	.align		4
        /*02ac*/ 	.byte	0x04, 0x0a
        /*02ae*/ 	.short	(.L_56 - .L_55)
	.align		4
.L_55:
        /*02b0*/ 	.word	index@(.nv.constant0.gluon_tcgen05)
        /*02b4*/ 	.short	0x0380
        /*02b6*/ 	.short	0x0050


	//----- nvinfo : EIATTR_SW_WAR
	.align		4
.L_56:
        /*02b8*/ 	.byte	0x04, 0x36
        /*02ba*/ 	.short	(.L_58 - .L_57)
.L_57:
        /*02bc*/ 	.word	0x00000008
.L_58:


//--------------------- .nv.compat                --------------------------
	.section	.nv.compat,"",@"SHT_CUDA_COMPAT_INFO"
	.align	4
        /*0000*/ 	.byte	0x02, 0x02, 0x02, 0x00, 0x02, 0x05, 0x05, 0x00, 0x02, 0x03, 0x03, 0x00, 0x02, 0x06, 0x01, 0x00


//--------------------- .nv.callgraph             --------------------------
	.section	.nv.callgraph,"",@"SHT_CUDA_CALLGRAPH"
	.align	4
	.sectionentsize	8
	.align		4
        /*0000*/ 	.word	0x00000000
	.align		4
        /*0004*/ 	.word	0xffffffff
	.align		4
        /*0008*/ 	.word	0x00000000
	.align		4
        /*000c*/ 	.word	0xfffffffe
	.align		4
        /*0010*/ 	.word	0x00000000
	.align		4
        /*0014*/ 	.word	0xfffffffd
	.align		4
        /*0018*/ 	.word	0x00000000
	.align		4
        /*001c*/ 	.word	0xfffffffc


//--------------------- .text.gluon_tcgen05       --------------------------
	.section	.text.gluon_tcgen05,"ax",@progbits
	.align	128
        .global         gluon_tcgen05
        .type           gluon_tcgen05,@function
        .size           gluon_tcgen05,(.L_x_78 - gluon_tcgen05)
        .other          gluon_tcgen05,@"STO_CUDA_ENTRY STV_DEFAULT"
gluon_tcgen05:
.text.gluon_tcgen05:
[----:B------:R-:W1:Y:S01]  /*0000*/  LDC R1, c[0x0][0x37c] ;  /* 0x0000df00ff017b82 */ /* 0x000e620000000800 */
[----:B------:R-:W2:Y:S02]  /*0010*/  S2R R0, SR_TID.X ;  /* 0x0000000000007919 */ /* 0x000ea40000002100 */
[----:B--2---:R-:W-:-:S13]  /*0020*/  ISETP.GE.U32.AND P2, PT, R0, 0x20, PT ;  /* 0x000000200000780c */ /* 0x004fda0003f46070 */
[----:B------:R-:W-:Y:S05]  /*0030*/  @P2 BRA `(.L_x_0) ;  /* 0x0000000000b82947 */ /* 0x000fea0003800000 */
[----:B------:R-:W2:Y:S01]  /*0040*/  S2UR UR6, SR_CgaCtaId ;  /* 0x00000000000679c3 */ /* 0x000ea20000008800 */
[----:B------:R-:W-:Y:S01]  /*0050*/  NOP ;  /* 0x0000000000007918 */ /* 0x000fe20000000000 */
[----:B------:R-:W-:Y:S02]  /*0060*/  UMOV UR4, 0x40 ;  /* 0x0000004000047882 */ /* 0x000fe40000000000 */
[----:B--2---:R-:W-:-:S09]  /*0070*/  ULEA UR4, UR6, UR4, 0x18 ;  /* 0x0000000406047291 */ /* 0x004fd2000f8ec0ff */
[----:B------:R-:W2:Y:S01]  /*0080*/  LDS.U8 R2, [UR4] ;  /* 0x00000004ff027984 */ /* 0x000ea20008000000 */
[----:B------:R-:W-:Y:S02]  /*0090*/  UMOV UR4, 0x400 ;  /* 0x0000040000047882 */ /* 0x000fe40000000000 */
[----:B------:R-:W-:Y:S01]  /*00a0*/  ULEA UR4, UR6, UR4, 0x18 ;  /* 0x0000000406047291 */ /* 0x000fe2000f8ec0ff */
[----:B--2---:R-:W-:-:S13]  /*00b0*/  ISETP.NE.AND P0, PT, R2, RZ, PT ;  /* 0x000000ff0200720c */ /* 0x004fda0003f05270 */
[----:B------:R-:W-:Y:S05]  /*00c0*/  @P0 BRA `(.L_x_1) ;  /* 0x00000000007c0947 */ /* 0x000fea0003800000 */
[----:B------:R-:W-:-:S13]  /*00d0*/  ELECT P0, URZ, PT ;  /* 0x0000000000ff782f */ /* 0x000fda0003800000 */
[----:B------:R-:W-:Y:S05]  /*00e0*/  @!P0 BRA `(.L_x_2) ;  /* 0x0000000000848947 */ /* 0x000fea0003800000 */
[----:B------:R-:W-:Y:S01]  /*00f0*/  UMOV UR5, 0x8 ;  /* 0x0000000800057882 */ /* 0x000fe20000000000 */
[----:B------:R-:W-:Y:S02]  /*0100*/  IMAD.MOV.U32 R5, RZ, RZ, 0x1 ;  /* 0x00000001ff057424 */ /* 0x000fe400078e00ff */
[----:B------:R-:W-:Y:S02]  /*0110*/  IMAD.MOV.U32 R3, RZ, RZ, 0xff ;  /* 0x000000ffff037424 */ /* 0x000fe400078e00ff */
[----:B------:R-:W-:Y:S04]  /*0120*/  DEPBAR.LE SB2, 0x36 ;  /* 0x0000ad800000791a */ /* 0x000fe80000000000 */
[----:B------:R-:W2:Y:S02]  /*0130*/  UTCATOMSWS.FIND_AND_SET.ALIGN UP0, UR5, UR5 ;  /* 0x00000005000575e3 */ /* 0x000ea40008000800 */
[----:B--2---:R-:W-:-:S04]  /*0140*/  PLOP3.LUT P0, PT, PT, PT, UP0, 0x80, 0x8 ;  /* 0x000000000008781c */ /* 0x004fc80003f0f008 */
[----:B------:R-:W-:-:S04]  /*0150*/  SEL R2, RZ, 0xffffffff, !P0 ;  /* 0xffffffffff027807 */ /* 0x000fc80004000000 */
[----:B------:R-:W-:Y:S01]  /*0160*/  ISETP.NE.AND P0, PT, R2, RZ, PT ;  /* 0x000000ff0200720c */ /* 0x000fe20003f05270 */
[----:B------:R-:W-:-:S12]  /*0170*/  IMAD.U32 R2, RZ, RZ, UR5 ;  /* 0x00000005ff027e24 */ /* 0x000fd8000f8e00ff */
[----:B------:R-:W-:Y:S05]  /*0180*/  @P0 BRA `(.L_x_3) ;  /* 0x0000000000240947 */ /* 0x000fea0003800000 */
.L_x_4:
[----:B------:R-:W-:Y:S05]  /*0190*/  NANOSLEEP 0x64 ;  /* 0x000000640000795d */ /* 0x000fea0003800000 */
[----:B------:R-:W-:-:S05]  /*01a0*/  UMOV UR5, 0x8 ;  /* 0x0000000800057882 */ /* 0x000fca0000000000 */
[----:B------:R-:W-:Y:S04]  /*01b0*/  DEPBAR.LE SB2, 0x36 ;  /* 0x0000ad800000791a */ /* 0x000fe80000000000 */
[----:B------:R-:W2:Y:S02]  /*01c0*/  UTCATOMSWS.FIND_AND_SET.ALIGN UP0, UR5, UR5 ;  /* 0x00000005000575e3 */ /* 0x000ea40008000800 */
[----:B--2---:R-:W-:-:S04]  /*01d0*/  PLOP3.LUT P0, PT, PT, PT, UP0, 0x80, 0x8 ;  /* 0x000000000008781c */ /* 0x004fc80003f0f008 */
[----:B------:R-:W-:-:S04]  /*01e0*/  SEL R2, RZ, 0xffffffff, !P0 ;  /* 0xffffffffff027807 */ /* 0x000fc80004000000 */
[----:B------:R-:W-:Y:S01]  /*01f0*/  ISETP.NE.AND P0, PT, R2, RZ, PT ;  /* 0x000000ff0200720c */ /* 0x000fe20003f05270 */
[----:B------:R-:W-:-:S12]  /*0200*/  IMAD.U32 R2, RZ, RZ, UR5 ;  /* 0x00000005ff027e24 */ /* 0x000fd8000f8e00ff */
[----:B------:R-:W-:Y:S05]  /*0210*/  @!P0 BRA `(.L_x_4) ;  /* 0xfffffffc00dc8947 */ /* 0x000fea000383ffff */
.L_x_3:
[C---:B------:R-:W-:Y:S01]  /*0220*/  VIADD R4, R2.reuse, 0x10 ;  /* 0x0000001002047836 */ /* 0x040fe20000000000 */
[----:B------:R-:W-:Y:S01]  /*0230*/  UMOV UR5, 0x50 ;  /* 0x0000005000057882 */ /* 0x000fe20000000000 */
[----:B------:R-:W-:Y:S01]  /*0240*/  SHF.L.U32 R3, R3, R2, RZ ;  /* 0x0000000203037219 */ /* 0x000fe200000006ff */
[----:B------:R-:W-:Y:S01]  /*0250*/  ULEA UR5, UR6, UR5, 0x18 ;  /* 0x0000000506057291 */ /* 0x000fe2000f8ec0ff */
[----:B------:R-:W-:Y:S01]  /*0260*/  IMAD.SHL.U32 R2, R2, 0x20, RZ ;  /* 0x0000002002027824 */ /* 0x000fe200078e00ff */
[----:B------:R-:W-:-:S04]  /*0270*/  SHF.L.U32 R4, R5, R4, RZ ;  /* 0x0000000405047219 */ /* 0x000fc800000006ff */
[----:B------:R-:W-:-:S05]  /*0280*/  LOP3.LUT R3, R4, R3, RZ, 0xfc, !PT ;  /* 0x0000000304037212 */ /* 0x000fca00078efcff */
[----:B------:R2:W-:Y:S04]  /*0290*/  ATOMS.OR RZ, [UR5], R3 ;  /* 0x00000003ffff798c */ /* 0x0005e8000b000005 */
[----:B------:R2:W-:Y:S01]  /*02a0*/  STS [UR4], R2 ;  /* 0x00000002ff007988 */ /* 0x0005e20008000804 */
[----:B------:R-:W-:Y:S05]  /*02b0*/  BRA `(.L_x_2) ;  /* 0x0000000000107947 */ /* 0x000fea0003800000 */
.L_x_1:
[----:B------:R-:W-:Y:S01]  /*02c0*/  IMAD.MOV.U32 R3, RZ, RZ, -0x1 ;  /* 0xffffffffff037424 */ /* 0x000fe200078e00ff */
[----:B------:R-:W-:-:S04]  /*02d0*/  MOV R2, 0x300 ;  /* 0x0000030000027802 */ /* 0x000fc80000000f00 */
[----:B------:R2:W-:Y:S03]  /*02e0*/  STS [UR4], R3 ;  /* 0x00000003ff007988 */ /* 0x0005e60008000804 */
[----:B-12---:R-:W-:Y:S05]  /*02f0*/  CALL.REL.NOINC `($__internal_1_$__cuda_sm10x_tcgen05_guardrail_trap_phase_invalid_during_alloc) ;  /* 0x0000002800a47944 */ /* 0x006fea0003c00000 */
.L_x_2:
[----:B------:R-:W-:Y:S05]  /*0300*/  WARPSYNC.ALL ;  /* 0x0000000000007948 */ /* 0x000fea0003800000 */
[----:B------:R-:W-:Y:S01]  /*0310*/  NOP ;  /* 0x0000000000007918 */ /* 0x000fe20000000000 */
.L_x_0:
[----:B------:R-:W3:Y:S08]  /*0320*/  S2UR UR4, SR_CgaCtaId ;  /* 0x00000000000479c3 */ /* 0x000ef00000008800 */
[----:B------:R-:W-:Y:S01]  /*0330*/  BAR.SYNC.DEFER_BLOCKING 0x0 ;  /* 0x0000000000007b1d */ /* 0x000fe20000010000 */
[----:B------:R-:W-:-:S05]  /*0340*/  LOP3.LUT R132, R0, 0x7f, RZ, 0xc0, !PT ;  /* 0x0000007f00847812 */ /* 0x000fca00078ec0ff */
[----:B------:R-:W-:Y:S02]  /*0350*/  UMOV UR8, 0x400 ;  /* 0x0000040000087882 */ /* 0x000fe40000000000 */
[----:B------:R-:W4:Y:S08]  /*0360*/  LDC R10, c[0x0][0x3a0] ;  /* 0x0000e800ff0a7b82 */ /* 0x000f300000000800 */
[----:B------:R-:W5:Y:S01]  /*0370*/  S2UR UR19, SR_CTAID.Y ;  /* 0x00000000001379c3 */ /* 0x000f620000002600 */
[----:B---3--:R-:W-:-:S09]  /*0380*/  ULEA UR8, UR4, UR8, 0x18 ;  /* 0x0000000804087291 */ /* 0x008fd2000f8ec0ff */
[----:B--2---:R-:W2:Y:S01]  /*0390*/  LDS R3, [UR8] ;  /* 0x00000008ff037984 */ /* 0x004ea20008000800 */
[----:B------:R-:W-:Y:S06]  /*03a0*/  BAR.SYNC.DEFER_BLOCKING 0x0 ;  /* 0x0000000000007b1d */ /* 0x000fec0000010000 */
[----:B------:R-:W-:Y:S05]  /*03b0*/  @P2 BRA `(.L_x_5) ;  /* 0x0000000000182947 */ /* 0x000fea0003800000 */
[----:B------:R-:W-:Y:S01]  /*03c0*/  ELECT P0, URZ, PT ;  /* 0x0000000000ff782f */ /* 0x000fe20003800000 */
[----:B------:R-:W-:Y:S01]  /*03d0*/  IMAD.MOV.U32 R2, RZ, RZ, 0x1 ;  /* 0x00000001ff027424 */ /* 0x000fe200078e00ff */
[----:B------:R-:W-:Y:S01]  /*03e0*/  UMOV UR5, 0x40 ;  /* 0x0000004000057882 */ /* 0x000fe20000000000 */
[----:B------:R-:W-:Y:S01]  /*03f0*/  UVIRTCOUNT.DEALLOC.SMPOOL 0x80 ;  /* 0x000000800000784c */ /* 0x000fe20000000000 */
[----:B------:R-:W-:-:S09]  /*0400*/  ULEA UR5, UR4, UR5, 0x18 ;  /* 0x0000000504057291 */ /* 0x000fd2000f8ec0ff */
[----:B------:R3:W-:Y:S03]  /*0410*/  @P0 STS.U8 [UR5], R2 ;  /* 0x00000002ff000988 */ /* 0x0007e60008000005 */
.L_x_5:
[----:B------:R-:W3:Y:S01]  /*0420*/  S2UR UR4, SR_CTAID.Z ;  /* 0x00000000000479c3 */ /* 0x000ee20000002700 */
[----:B------:R-:W5:Y:S01]  /*0430*/  LDCU UR5, c[0x0][0x370] ;  /* 0x00006e00ff0577ac */ /* 0x000f620008000800 */
[----:B------:R-:W-:Y:S01]  /*0440*/  ISETP.GE.U32.AND P0, PT, R132, 0x20, PT ;  /* 0x000000208400780c */ /* 0x000fe20003f06070 */
[----:B----4-:R-:W-:Y:S01]  /*0450*/  VIADD R5, R10, 0xffffffff ;  /* 0xffffffff0a057836 */ /* 0x010fe20000000000 */
[C---:B------:R-:W-:Y:S01]  /*0460*/  ISETP.NE.U32.AND P3, PT, R132.reuse, RZ, PT ;  /* 0x000000ff8400720c */ /* 0x040fe20003f65070 */
[----:B------:R-:W3:Y:S01]  /*0470*/  LDCU UR6, c[0x0][0x374] ;  /* 0x00006e80ff0677ac */ /* 0x000ee20008000800 */
[----:B------:R-:W-:Y:S01]  /*0480*/  LEA R4, R132, UR8, 0x2 ;  /* 0x0000000884047c11 */ /* 0x000fe2000f8e10ff */
[----:B------:R-:W-:Y:S01]  /*0490*/  BSSY.RECONVERGENT B0, `(.L_x_6) ;  /* 0x0000015000007945 */ /* 0x000fe20003800200 */
[----:B------:R-:W5:Y:S01]  /*04a0*/  S2UR UR7, SR_CTAID.X ;  /* 0x00000000000779c3 */ /* 0x000f620000002500 */
[----:B------:R-:W4:Y:S01]  /*04b0*/  LDCU.64 UR20, c[0x0][0x3c0] ;  /* 0x00007800ff1477ac */ /* 0x000f220008000a00 */
[----:B--2---:R-:W-:-:S05]  /*04c0*/  R2UR UR23, R3 ;  /* 0x00000000031772ca */ /* 0x004fca00000e0000 */
[----:B------:R2:W-:Y:S01]  /*04d0*/  @!P0 STS [R4], RZ ;  /* 0x000000ff04008388 */ /* 0x0005e20000000800 */
[----:B------:R-:W1:Y:S01]  /*04e0*/  LDC R6, c[0x0][0x398] ;  /* 0x0000e600ff067b82 */ /* 0x000e620000000800 */
[----:B------:R-:W-:Y:S02]  /*04f0*/  NOP ;  /* 0x0000000000007918 */ /* 0x000fe40000000000 */
[----:B------:R2:W-:Y:S01]  /*0500*/  @!P3 STS [UR8+0x20], R5 ;  /* 0x00002005ff00b988 */ /* 0x0005e20008000808 */
[----:B---3-5:R-:W-:-:S04]  /*0510*/  UIMAD UR4, UR4, UR6, UR19 ;  /* 0x00000006040472a4 */ /* 0x028fc8000f8e0213 */
[----:B------:R-:W-:-:S04]  /*0520*/  UIMAD UR4, UR4, UR5, UR7 ;  /* 0x00000005040472a4 */ /* 0x000fc8000f8e0207 */
[----:B------:R-:W-:-:S04]  /*0530*/  UIMAD UR4, UR4, 0x180, URZ ;  /* 0x00000180040478a4 */ /* 0x000fc8000f8e02ff */
[----:B----4-:R-:W-:Y:S01]  /*0540*/  UIADD3 UR24, UP0, UPT, UR4, UR20, URZ ;  /* 0x0000001404187290 */ /* 0x010fe2000ff1e0ff */
[----:B-1----:R-:W-:-:S03]  /*0550*/  VIADD R6, R6, 0xffffffff ;  /* 0xffffffff06067836 */ /* 0x002fc60000000000 */
[----:B------:R-:W-:Y:S01]  /*0560*/  ULEA.HI.X.SX32 UR25, UR4, UR21, 0x1, UP0 ;  /* 0x0000001504197291 */ /* 0x000fe200080f0eff */
[----:B--2---:R-:W-:Y:S11]  /*0570*/  @P3 BRA `(.L_x_7) ;  /* 0x0000000000183947 */ /* 0x004ff60003800000 */
[----:B------:R-:W1:Y:S01]  /*0580*/  LDS R2, [UR8+0x8] ;  /* 0x00000808ff027984 */ /* 0x000e620008000800 */
[----:B------:R-:W2:Y:S01]  /*0590*/  LDC.64 R8, c[0x0][0x380] ;  /* 0x0000e000ff087b82 */ /* 0x000ea20000000a00 */
[----:B------:R-:W-:Y:S02]  /*05a0*/  IMAD.MOV.U32 R3, RZ, RZ, 0x70 ;  /* 0x00000070ff037424 */ /* 0x000fe400078e00ff */
[----:B--2---:R2:W-:Y:S03]  /*05b0*/  STS.64 [UR8], R8 ;  /* 0x00000008ff007988 */ /* 0x0045e60008000a08 */
[----:B-1----:R-:W-:-:S05]  /*05c0*/  LOP3.LUT R2, R2, 0x10, R3, 0xd8, !PT ;  /* 0x0000001002027812 */ /* 0x002fca00078ed803 */
[----:B------:R2:W-:Y:S02]  /*05d0*/  STS [UR8+0x8], R2 ;  /* 0x00000802ff007988 */ /* 0x0005e40008000808 */
.L_x_7:
[----:B------:R-:W-:Y:S05]  /*05e0*/  BSYNC.RECONVERGENT B0 ;  /* 0x0000000000007941 */ /* 0x000fea0003800200 */
.L_x_6:
[----:B------:R-:W-:Y:S04]  /*05f0*/  BSSY.RECONVERGENT B0, `(.L_x_8) ;  /* 0x000000a000007945 */ /* 0x000fe80003800200 */
[----:B------:R-:W-:Y:S05]  /*0600*/  @P3 BRA `(.L_x_9) ;  /* 0x0000000000203947 */ /* 0x000fea0003800000 */
[----:B--2---:R-:W1:Y:S01]  /*0610*/  LDS R2, [UR8+0x34] ;  /* 0x00003408ff027984 */ /* 0x004e620008000800 */
[----:B------:R-:W-:Y:S02]  /*0620*/  IMAD.MOV.U32 R3, RZ, RZ, 0x7f000000 ;  /* 0x7f000000ff037424 */ /* 0x000fe400078e00ff */
[----:B------:R-:W-:Y:S01]  /*0630*/  @!P3 IMAD.MOV.U32 R7, RZ, RZ, 0x3f ;  /* 0x0000003fff07b424 */ /* 0x000fe200078e00ff */
[----:B------:R-:W2:Y:S02]  /*0640*/  @!P3 LDS R8, [UR8+0x38] ;  /* 0x00003808ff08b984 */ /* 0x000ea40008000800 */
[----:B-1----:R-:W-:Y:S02]  /*0650*/  LOP3.LUT R2, R2, 0xff000000, R3, 0xb8, !PT ;  /* 0xff00000002027812 */ /* 0x002fe400078eb803 */
[----:B--2---:R-:W-:-:S03]  /*0660*/  @!P3 LOP3.LUT R3, R8, 0xff, R7, 0xb8, !PT ;  /* 0x000000ff0803b812 */ /* 0x004fc600078eb807 */
[----:B------:R1:W-:Y:S04]  /*0670*/  STS [UR8+0x34], R2 ;  /* 0x00003402ff007988 */ /* 0x0003e80008000808 */
[----:B------:R1:W-:Y:S02]  /*0680*/  @!P3 STS [UR8+0x38], R3 ;  /* 0x00003803ff00b988 */ /* 0x0003e40008000808 */
.L_x_9:
[----:B------:R-:W-:Y:S05]  /*0690*/  BSYNC.RECONVERGENT B0 ;  /* 0x0000000000007941 */ /* 0x000fea0003800200 */
.L_x_8:
[----:B------:R-:W-:Y:S04]  /*06a0*/  BSSY.RECONVERGENT B0, `(.L_x_10) ;  /* 0x000000a000007945 */ /* 0x000fe80003800200 */
[----:B------:R-:W-:Y:S05]  /*06b0*/  @P3 BRA `(.L_x_11) ;  /* 0x0000000000203947 */ /* 0x000fea0003800000 */
[----:B-12---:R-:W1:Y:S01]  /*06c0*/  LDS R2, [UR8+0x1c] ;  /* 0x00001c08ff027984 */ /* 0x006e620008000800 */
[----:B------:R-:W2:Y:S03]  /*06d0*/  LDC.64 R8, c[0x0][0x3a8] ;  /* 0x0000ea00ff087b82 */ /* 0x000ea60000000a00 */
[----:B------:R3:W-:Y:S01]  /*06e0*/  STS [UR8+0x24], R6 ;  /* 0x00002406ff007988 */ /* 0x0007e20008000808 */
[--C-:B--2---:R-:W-:Y:S02]  /*06f0*/  SHF.R.U32.HI R7, RZ, 0x4, R9.reuse ;  /* 0x00000004ff077819 */ /* 0x104fe40000011609 */
[----:B------:R-:W-:-:S05]  /*0700*/  SHF.R.U64 R3, R8, 0x4, R9 ;  /* 0x0000000408037819 */ /* 0x000fca0000001209 */
[----:B------:R3:W-:Y:S01]  /*0710*/  STS [UR8+0xc], R3 ;  /* 0x00000c03ff007988 */ /* 0x0007e20008000808 */
[----:B-1----:R-:W-:-:S05]  /*0720*/  LOP3.LUT R2, R2, 0xf, R7, 0xb8, !PT ;  /* 0x0000000f02027812 */ /* 0x002fca00078eb807 */
[----:B------:R3:W-:Y:S02]  /*0730*/  STS [UR8+0x1c], R2 ;  /* 0x00001c02ff007988 */ /* 0x0007e40008000808 */
.L_x_11:
[----:B------:R-:W-:Y:S05]  /*0740*/  BSYNC.RECONVERGENT B0 ;  /* 0x0000000000007941 */ /* 0x000fea0003800200 */
.L_x_10:
[----:B------:R-:W-:Y:S04]  /*0750*/  BSSY.RECONVERGENT B1, `(.L_x_12) ;  /* 0x000001d000017945 */ /* 0x000fe80003800200 */
[----:B------:R-:W-:Y:S04]  /*0760*/  BSSY.RELIABLE B0, `(.L_x_13) ;  /* 0x0000018000007945 */ /* 0x000fe80003800100 */
[----:B------:R-:W-:Y:S05]  /*0770*/  @P3 BRA `(.L_x_14) ;  /* 0x00000000001c3947 */ /* 0x000fea0003800000 */
[----:B-123--:R-:W1:Y:S02]  /*0780*/  LDS R2, [UR8+0x34] ;  /* 0x00003408ff027984 */ /* 0x00ee640008000800 */
[----:B-1----:R-:W-:-:S05]  /*0790*/  LOP3.LUT R2, R2, 0x7, RZ, 0xb8, !PT ;  /* 0x0000000702027812 */ /* 0x002fca00078eb8ff */
[----:B------:R1:W-:Y:S01]  /*07a0*/  STS [UR8+0x34], R2 ;  /* 0x00003402ff007988 */ /* 0x0003e20008000808 */
[----:B------:R-:W-:Y:S05]  /*07b0*/  @P3 BRA `(.L_x_15) ;  /* 0x00000000001c3947 */ /* 0x000fea0003800000 */
[----:B-1----:R-:W1:Y:S02]  /*07c0*/  LDS R2, [UR8+0x34] ;  /* 0x00003408ff027984 */ /* 0x002e640008000800 */
[----:B-1----:R-:W-:-:S05]  /*07d0*/  LOP3.LUT R2, R2, 0x38, RZ, 0xb8, !PT ;  /* 0x0000003802027812 */ /* 0x002fca00078eb8ff */
[----:B------:R4:W-:Y:S02]  /*07e0*/  STS [UR8+0x34], R2 ;  /* 0x00003402ff007988 */ /* 0x0009e40008000808 */
.L_x_14:
[----:B------:R-:W-:Y:S05]  /*07f0*/  @P3 BRA `(.L_x_16) ;  /* 0x00000000001c3947 */ /* 0x000fea0003800000 */
[----:B-1234-:R-:W1:Y:S02]  /*0800*/  LDS R2, [UR8+0x8] ;  /* 0x00000808ff027984 */ /* 0x01ee640008000800 */
[----:B-1----:R-:W-:-:S05]  /*0810*/  LOP3.LUT R2, R2, 0x780, RZ, 0xb8, !PT ;  /* 0x0000078002027812 */ /* 0x002fca00078eb8ff */
[----:B------:R2:W-:Y:S02]  /*0820*/  STS [UR8+0x8], R2 ;  /* 0x00000802ff007988 */ /* 0x0005e40008000808 */
.L_x_15:
[----:B------:R-:W-:Y:S05]  /*0830*/  @P3 BRA `(.L_x_17) ;  /* 0x0000000000283947 */ /* 0x000fea0003800000 */
[----:B-12---:R-:W1:Y:S02]  /*0840*/  LDS R2, [UR8+0x8] ;  /* 0x00000808ff027984 */ /* 0x006e640008000800 */
[----:B-1----:R-:W-:-:S05]  /*0850*/  LOP3.LUT R2, R2, 0x1800, RZ, 0xb8, !PT ;  /* 0x0000180002027812 */ /* 0x002fca00078eb8ff */
[----:B------:R5:W-:Y:S02]  /*0860*/  STS [UR8+0x8], R2 ;  /* 0x00000802ff007988 */ /* 0x000be40008000808 */
.L_x_16:
[----:B------:R-:W-:Y:S05]  /*0870*/  @P3 BREAK.RELIABLE B0 ;  /* 0x0000000000003942 */ /* 0x000fea0003800100 */
[----:B------:R-:W-:Y:S05]  /*0880*/  @P3 BRA `(.L_x_18) ;  /* 0x0000000000243947 */ /* 0x000fea0003800000 */
[----:B-1-3--:R-:W1:Y:S01]  /*0890*/  LDS R3, [UR8+0x8] ;  /* 0x00000808ff037984 */ /* 0x00ae620008000800 */
[----:B--2-45:R-:W-:-:S05]  /*08a0*/  IMAD.MOV.U32 R2, RZ, RZ, 0x6000 ;  /* 0x00006000ff027424 */ /* 0x034fca00078e00ff */
[----:B-1----:R-:W-:-:S04]  /*08b0*/  LOP3.LUT R2, R3, 0x6000, R2, 0xd8, !PT ;  /* 0x0000600003027812 */ /* 0x002fc800078ed802 */
[----:B------:R-:W-:-:S05]  /*08c0*/  LOP3.LUT R2, R2, 0x400000, RZ, 0xb8, !PT ;  /* 0x0040000002027812 */ /* 0x000fca00078eb8ff */
[----:B------:R3:W-:Y:S02]  /*08d0*/  STS [UR8+0x8], R2 ;  /* 0x00000802ff007988 */ /* 0x0007e40008000808 */
.L_x_17:
[----:B------:R-:W-:Y:S05]  /*08e0*/  BSYNC.RELIABLE B0 ;  /* 0x0000000000007941 */ /* 0x000fea0003800100 */
.L_x_13:
[----:B-123--:R-:W1:Y:S02]  /*08f0*/  @!P3 LDS R2, [UR8+0x8] ;  /* 0x00000808ff02b984 */ /* 0x00ee640008000800 */
[----:B-1----:R-:W-:-:S05]  /*0900*/  @!P3 LOP3.LUT R2, R2, 0x8000, RZ, 0xb8, !PT ;  /* 0x000080000202b812 */ /* 0x002fca00078eb8ff */
[----:B------:R1:W-:Y:S02]  /*0910*/  @!P3 STS [UR8+0x8], R2 ;  /* 0x00000802ff00b988 */ /* 0x0003e40008000808 */
.L_x_18:
[----:B------:R-:W-:Y:S05]  /*0920*/  BSYNC.RECONVERGENT B1 ;  /* 0x0000000000017941 */ /* 0x000fea0003800200 */
.L_x_12:
[----:B------:R-:W-:Y:S05]  /*0930*/  WARPSYNC.ALL ;  /* 0x0000000000007948 */ /* 0x000fea0003800000 */
[----:B------:R-:W-:Y:S01]  /*0940*/  NOP ;  /* 0x0000000000007918 */ /* 0x000fe20000000000 */
[----:B------:R-:W-:Y:S05]  /*0950*/  @P0 BRA `(.L_x_19) ;  /* 0x0000000000300947 */ /* 0x000fea0003800000 */
[----:B-12345:R-:W1:Y:S01]  /*0960*/  S2R R2, SR_LANEID ;  /* 0x0000000000027919 */ /* 0x03ee620000000000 */
[----:B------:R-:W-:Y:S05]  /*0970*/  WARPSYNC.ALL ;  /* 0x0000000000007948 */ /* 0x000fea0003800000 */
[----:B------:R-:W-:Y:S01]  /*0980*/  NOP ;  /* 0x0000000000007918 */ /* 0x000fe20000000000 */
[----:B-1----:R-:W-:-:S05]  /*0990*/  IMAD.SHL.U32 R7, R2, 0x4, RZ ;  /* 0x0000000402077824 */ /* 0x002fca00078e00ff */
[----:B------:R-:W1:Y:S01]  /*09a0*/  LDS R9, [R7+UR8] ;  /* 0x0000000807097984 */ /* 0x000e620008000800 */
[----:B------:R-:W-:-:S05]  /*09b0*/  IADD3 R2, P1, PT, R7, UR24, RZ ;  /* 0x0000001807027c10 */ /* 0x000fca000ff3e0ff */
[----:B------:R-:W-:-:S05]  /*09c0*/  IMAD.X R3, RZ, RZ, UR25, P1 ;  /* 0x00000019ff037e24 */ /* 0x000fca00088e06ff */
[----:B-1----:R1:W2:Y:S01]  /*09d0*/  ATOMG.E.EXCH.STRONG.GPU PT, RZ, [R2], R9 ;  /* 0x0000000902ff73a8 */ /* 0x0022a200041ee100 */
[----:B------:R-:W-:-:S04]  /*09e0*/  DEPBAR {5,4,3,2,1,0} ;  /* 0x0000003f0000791a */ /* 0x000fc80000000000 */
[----:B------:R-:W3:Y:S02]  /*09f0*/  CCTL.E.C.LDCU.IV.DEEP [UR24] ;  /* 0x0000000018007540 */ /* 0x000ee40009c08000 */
[----:B---3--:R1:W-:Y:S01]  /*0a00*/  UTMACCTL.IV [UR24] ;  /* 0x00000000180079b9 */ /* 0x0083e20008000000 */
[----:B------:R-:W-:Y:S01]  /*0a10*/  NOP ;  /* 0x0000000000007918 */ /* 0x000fe20000000000 */
.L_x_19:
[----:B------:R-:W-:Y:S05]  /*0a20*/  @P0 BRA `(.L_x_20) ;  /* 0x00000000000c0947 */ /* 0x000fea0003800000 */
[----:B------:R0:W-:Y:S01]  /*0a30*/  UTMACMDFLUSH ;  /* 0x00000000000079b7 */ /* 0x0001e20000000000 */
[----:B------:R-:W-:Y:S05]  /*0a40*/  @P0 BRA `(.L_x_20) ;  /* 0x0000000000040947 */ /* 0x000fea0003800000 */
[----:B------:R-:W-:-:S04]  /*0a50*/  DEPBAR.LE SB0, 0x0 ;  /* 0x000080000000791a */ /* 0x000fc80000000000 */
.L_x_20:
[----:B------:R-:W-:Y:S05]  /*0a60*/  WARPSYNC.ALL ;  /* 0x0000000000007948 */ /* 0x000fea0003800000 */
[----:B------:R-:W-:Y:S01]  /*0a70*/  NOP ;  /* 0x0000000000007918 */ /* 0x000fe20000000000 */
[----:B--2---:R-:W-:Y:S06]  /*0a80*/  BAR.SYNC.DEFER_BLOCKING 0x0 ;  /* 0x0000000000007b1d */ /* 0x004fec0000010000 */
[----:B------:R-:W-:Y:S02]  /*0a90*/  BSSY.RECONVERGENT B1, `(.L_x_21) ;  /* 0x000000b000017945 */ /* 0x000fe40003800200 */
[----:B------:R-:W-:Y:S06]  /*0aa0*/  BAR.SYNC.DEFER_BLOCKING 0x0 ;  /* 0x0000000000007b1d */ /* 0x000fec0000010000 */
[----:B------:R2:W-:Y:S01]  /*0ab0*/  @!P0 STS [R4], RZ ;  /* 0x000000ff04008388 */ /* 0x0005e20000000800 */
[----:B------:R-:W-:Y:S01]  /*0ac0*/  NOP ;  /* 0x0000000000007918 */ /* 0x000fe20000000000 */
[----:B------:R-:W-:Y:S05]  /*0ad0*/  @P3 BRA `(.L_x_22) ;  /* 0x0000000000183947 */ /* 0x000fea0003800000 */
[----:B-1-345:R-:W1:Y:S01]  /*0ae0*/  LDS R2, [UR8+0x8] ;  /* 0x00000808ff027984 */ /* 0x03ae620008000800 */
[----:B------:R-:W3:Y:S01]  /*0af0*/  LDC.64 R8, c[0x0][0x388] ;  /* 0x0000e200ff087b82 */ /* 0x000ee20000000a00 */
[----:B------:R-:W-:Y:S02]  /*0b00*/  IMAD.MOV.U32 R3, RZ, RZ, 0x70 ;  /* 0x00000070ff037424 */ /* 0x000fe400078e00ff */
[----:B---3--:R3:W-:Y:S03]  /*0b10*/  STS.64 [UR8], R8 ;  /* 0x00000008ff007988 */ /* 0x0087e60008000a08 */
[----:B-1----:R-:W-:-:S05]  /*0b20*/  LOP3.LUT R2, R2, 0x10, R3, 0xd8, !PT ;  /* 0x0000001002027812 */ /* 0x002fca00078ed803 */
[----:B------:R3:W-:Y:S02]  /*0b30*/  STS [UR8+0x8], R2 ;  /* 0x00000802ff007988 */ /* 0x0007e40008000808 */
.L_x_22:
[----:B-1----:R-:W-:Y:S05]  /*0b40*/  BSYNC.RECONVERGENT B1 ;  /* 0x0000000000017941 */ /* 0x002fea0003800200 */
.L_x_21:
[----:B------:R-:W-:Y:S04]  /*0b50*/  BSSY.RECONVERGENT B2, `(.L_x_23) ;  /* 0x000000f000027945 */ /* 0x000fe80003800200 */
[----:B------:R-:W-:Y:S04]  /*0b60*/  BSSY.RELIABLE B1, `(.L_x_24) ;  /* 0x000000c000017945 */ /* 0x000fe80003800100 */
[----:B------:R-:W-:Y:S05]  /*0b70*/  @P3 BRA `(.L_x_25) ;  /* 0x0000000000283947 */ /* 0x000fea0003800000 */
[----:B---345:R-:W1:Y:S01]  /*0b80*/  LDS R2, [UR8+0x34] ;  /* 0x00003408ff027984 */ /* 0x038e620008000800 */
[----:B------:R-:W-:Y:S01]  /*0b90*/  IMAD.MOV.U32 R3, RZ, RZ, 0x7f000000 ;  /* 0x7f000000ff037424 */ /* 0x000fe200078e00ff */
[----:B------:R-:W-:Y:S05]  /*0ba0*/  @P3 BREAK.RELIABLE B1 ;  /* 0x0000000000013942 */ /* 0x000fea0003800100 */
[----:B-1----:R-:W-:-:S05]  /*0bb0*/  LOP3.LUT R2, R2, 0xff000000, R3, 0xb8, !PT ;  /* 0xff00000002027812 */ /* 0x002fca00078eb803 */
[----:B------:R1:W-:Y:S01]  /*0bc0*/  STS [UR8+0x34], R2 ;  /* 0x00003402ff007988 */ /* 0x0003e20008000808 */
[----:B------:R-:W-:Y:S05]  /*0bd0*/  @P3 BRA `(.L_x_26) ;  /* 0x0000000000183947 */ /* 0x000fea0003800000 */
[----:B-1----:R-:W1:Y:S01]  /*0be0*/  LDS R2, [UR8+0x38] ;  /* 0x00003808ff027984 */ /* 0x002e620008000800 */
[----:B------:R-:W-:-:S05]  /*0bf0*/  IMAD.MOV.U32 R3, RZ, RZ, 0xff ;  /* 0x000000ffff037424 */ /* 0x000fca00078e00ff */
[----:B-1----:R-:W-:-:S05]  /*0c00*/  LOP3.LUT R2, R2, 0xff, R3, 0xb8, !PT ;  /* 0x000000ff02027812 */ /* 0x002fca00078eb803 */
[----:B------:R1:W-:Y:S02]  /*0c10*/  STS [UR8+0x38], R2 ;  /* 0x00003802ff007988 */ /* 0x0003e40008000808 */
.L_x_25:
[----:B------:R-:W-:Y:S05]  /*0c20*/  BSYNC.RELIABLE B1 ;  /* 0x0000000000017941 */ /* 0x000fea0003800100 */
.L_x_24:
[----:B------:R1:W-:Y:S02]  /*0c30*/  @!P3 STS [UR8+0x20], R5 ;  /* 0x00002005ff00b988 */ /* 0x0003e40008000808 */
.L_x_26:
[----:B------:R-:W-:Y:S05]  /*0c40*/  BSYNC.RECONVERGENT B2 ;  /* 0x0000000000027941 */ /* 0x000fea0003800200 */
.L_x_23:
[----:B------:R-:W-:Y:S05]  /*0c50*/  WARPSYNC.ALL ;  /* 0x0000000000007948 */ /* 0x000fea0003800000 */
[----:B------:R-:W-:Y:S01]  /*0c60*/  NOP ;  /* 0x0000000000007918 */ /* 0x000fe20000000000 */
[----:B-1----:R-:W1:Y:S01]  /*0c70*/  LDC R5, c[0x0][0x39c] ;  /* 0x0000e700ff057b82 */ /* 0x002e620000000800 */
[----:B------:R-:W-:Y:S01]  /*0c80*/  BSSY.RECONVERGENT B2, `(.L_x_27) ;  /* 0x000000b000027945 */ /* 0x000fe20003800200 */
[----:B-1----:R-:W-:-:S03]  /*0c90*/  VIADD R5, R5, 0xffffffff ;  /* 0xffffffff05057836 */ /* 0x002fc60000000000 */
[----:B------:R-:W-:Y:S05]  /*0ca0*/  @P3 BRA `(.L_x_28) ;  /* 0x0000000000203947 */ /* 0x000fea0003800000 */
[----:B---345:R-:W1:Y:S01]  /*0cb0*/  LDS R2, [UR8+0x1c] ;  /* 0x00001c08ff027984 */ /* 0x038e620008000800 */
[----:B------:R-:W3:Y:S03]  /*0cc0*/  LDC.64 R8, c[0x0][0x3b0] ;  /* 0x0000ec00ff087b82 */ /* 0x000ee60000000a00 */
[----:B------:R4:W-:Y:S01]  /*0cd0*/  STS [UR8+0x24], R5 ;  /* 0x00002405ff007988 */ /* 0x0009e20008000808 */
[--C-:B---3--:R-:W-:Y:S02]  /*0ce0*/  SHF.R.U32.HI R7, RZ, 0x4, R9.reuse ;  /* 0x00000004ff077819 */ /* 0x108fe40000011609 */
[----:B------:R-:W-:-:S05]  /*0cf0*/  SHF.R.U64 R3, R8, 0x4, R9 ;  /* 0x0000000408037819 */ /* 0x000fca0000001209 */
[----:B------:R4:W-:Y:S01]  /*0d00*/  STS [UR8+0xc], R3 ;  /* 0x00000c03ff007988 */ /* 0x0009e20008000808 */
[----:B-1----:R-:W-:-:S05]  /*0d10*/  LOP3.LUT R2, R2, 0xf, R7, 0xb8, !PT ;  /* 0x0000000f02027812 */ /* 0x002fca00078eb807 */
[----:B------:R4:W-:Y:S02]  /*0d20*/  STS [UR8+0x1c], R2 ;  /* 0x00001c02ff007988 */ /* 0x0009e40008000808 */
.L_x_28:
[----:B------:R-:W-:Y:S05]  /*0d30*/  BSYNC.RECONVERGENT B2 ;  /* 0x0000000000027941 */ /* 0x000fea0003800200 */
.L_x_27:
[----:B------:R-:W-:Y:S04]  /*0d40*/  BSSY.RECONVERGENT B3, `(.L_x_29) ;  /* 0x000001d000037945 */ /* 0x000fe80003800200 */
[----:B------:R-:W-:Y:S04]  /*0d50*/  BSSY.RELIABLE B2, `(.L_x_30) ;  /* 0x0000018000027945 */ /* 0x000fe80003800100 */
[----:B------:R-:W-:Y:S05]  /*0d60*/  @P3 BRA `(.L_x_31) ;  /* 0x00000000001c3947 */ /* 0x000fea0003800000 */
[----:B---345:R-:W1:Y:S02]  /*0d70*/  LDS R2, [UR8+0x34] ;  /* 0x00003408ff027984 */ /* 0x038e640008000800 */
[----:B-1----:R-:W-:-:S05]  /*0d80*/  LOP3.LUT R2, R2, 0x7, RZ, 0xb8, !PT ;  /* 0x0000000702027812 */ /* 0x002fca00078eb8ff */
[----:B------:R1:W-:Y:S01]  /*0d90*/  STS [UR8+0x34], R2 ;  /* 0x00003402ff007988 */ /* 0x0003e20008000808 */
[----:B------:R-:W-:Y:S05]  /*0da0*/  @P3 BRA `(.L_x_32) ;  /* 0x00000000001c3947 */ /* 0x000fea0003800000 */
[----:B-1----:R-:W1:Y:S02]  /*0db0*/  LDS R2, [UR8+0x34] ;  /* 0x00003408ff027984 */ /* 0x002e640008000800 */
[----:B-1----:R-:W-:-:S05]  /*0dc0*/  LOP3.LUT R2, R2, 0x38, RZ, 0xb8, !PT ;  /* 0x0000003802027812 */ /* 0x002fca00078eb8ff */
[----:B------:R1:W-:Y:S02]  /*0dd0*/  STS [UR8+0x34], R2 ;  /* 0x00003402ff007988 */ /* 0x0003e40008000808 */
.L_x_31:
[----:B------:R-:W-:Y:S05]  /*0de0*/  @P3 BRA `(.L_x_33) ;  /* 0x00000000001c3947 */ /* 0x000fea0003800000 */
[----:B-1-345:R-:W1:Y:S02]  /*0df0*/  LDS R2, [UR8+0x8] ;  /* 0x00000808ff027984 */ /* 0x03ae640008000800 */
[----:B-1----:R-:W-:-:S05]  /*0e00*/  LOP3.LUT R2, R2, 0x780, RZ, 0xb8, !PT ;  /* 0x0000078002027812 */ /* 0x002fca00078eb8ff */
[----:B------:R3:W-:Y:S02]  /*0e10*/  STS [UR8+0x8], R2 ;  /* 0x00000802ff007988 */ /* 0x0007e40008000808 */
.L_x_32:
[----:B------:R-:W-:Y:S05]  /*0e20*/  @P3 BRA `(.L_x_34) ;  /* 0x0000000000283947 */ /* 0x000fea0003800000 */
[----:B-1-3--:R-:W1:Y:S02]  /*0e30*/  LDS R2, [UR8+0x8] ;  /* 0x00000808ff027984 */ /* 0x00ae640008000800 */
[----:B-1----:R-:W-:-:S05]  /*0e40*/  LOP3.LUT R2, R2, 0x1800, RZ, 0xb8, !PT ;  /* 0x0000180002027812 */ /* 0x002fca00078eb8ff */
[----:B------:R1:W-:Y:S02]  /*0e50*/  STS [UR8+0x8], R2 ;  /* 0x00000802ff007988 */ /* 0x0003e40008000808 */
.L_x_33:
[----:B------:R-:W-:Y:S05]  /*0e60*/  @P3 BREAK.RELIABLE B2 ;  /* 0x0000000000023942 */ /* 0x000fea0003800100 */
[----:B------:R-:W-:Y:S05]  /*0e70*/  @P3 BRA `(.L_x_35) ;  /* 0x0000000000243947 */ /* 0x000fea0003800000 */
[----:B-1-345:R-:W1:Y:S01]  /*0e80*/  LDS R2, [UR8+0x8] ;  /* 0x00000808ff027984 */ /* 0x03ae620008000800 */
[----:B------:R-:W-:-:S05]  /*0e90*/  IMAD.MOV.U32 R3, RZ, RZ, 0x6000 ;  /* 0x00006000ff037424 */ /* 0x000fca00078e00ff */
[----:B-1----:R-:W-:-:S04]  /*0ea0*/  LOP3.LUT R2, R2, 0x6000, R3, 0xd8, !PT ;  /* 0x0000600002027812 */ /* 0x002fc800078ed803 */
[----:B------:R-:W-:-:S05]  /*0eb0*/  LOP3.LUT R2, R2, 0x400000, RZ, 0xb8, !PT ;  /* 0x0040000002027812 */ /* 0x000fca00078eb8ff */
[----:B------:R4:W-:Y:S02]  /*0ec0*/  STS [UR8+0x8], R2 ;  /* 0x00000802ff007988 */ /* 0x0009e40008000808 */
.L_x_34:
[----:B------:R-:W-:Y:S05]  /*0ed0*/  BSYNC.RELIABLE B2 ;  /* 0x0000000000027941 */ /* 0x000fea0003800100 */
.L_x_30:
[----:B-1-34-:R-:W1:Y:S02]  /*0ee0*/  @!P3 LDS R2, [UR8+0x8] ;  /* 0x00000808ff02b984 */ /* 0x01ae640008000800 */
[----:B-1----:R-:W-:-:S05]  /*0ef0*/  @!P3 LOP3.LUT R2, R2, 0x8000, RZ, 0xb8, !PT ;  /* 0x000080000202b812 */ /* 0x002fca00078eb8ff */
[----:B------:R1:W-:Y:S02]  /*0f00*/  @!P3 STS [UR8+0x8], R2 ;  /* 0x00000802ff00b988 */ /* 0x0003e40008000808 */
.L_x_35:
[----:B------:R-:W-:Y:S05]  /*0f10*/  BSYNC.RECONVERGENT B3 ;  /* 0x0000000000037941 */ /* 0x000fea0003800200 */
.L_x_29:
[----:B------:R-:W-:Y:S05]  /*0f20*/  WARPSYNC.ALL ;  /* 0x0000000000007948 */ /* 0x000fea0003800000 */
[----:B------:R-:W-:Y:S01]  /*0f30*/  NOP ;  /* 0x0000000000007918 */ /* 0x000fe20000000000 */
[----:B------:R-:W-:-:S04]  /*0f40*/  UIADD3 UR5, UPT, UPT, UR4, 0x80, URZ ;  /* 0x0000008004057890 */ /* 0x000fc8000fffe0ff */
[----:B------:R-:W-:-:S04]  /*0f50*/  UIADD3 UR26, UP0, UPT, UR5, UR20, URZ ;  /* 0x00000014051a7290 */ /* 0x000fc8000ff1e0ff */
[----:B------:R-:W-:Y:S01]  /*0f60*/  ULEA.HI.X.SX32 UR27, UR5, UR21, 0x1, UP0 ;  /* 0x00000015051b7291 */ /* 0x000fe200080f0eff */
[----:B------:R-:W-:Y:S11]  /*0f70*/  @P0 BRA `(.L_x_36) ;  /* 0x0000000000300947 */ /* 0x000ff60003800000 */
[----:B-1-345:R-:W1:Y:S01]  /*0f80*/  S2R R2, SR_LANEID ;  /* 0x0000000000027919 */ /* 0x03ae620000000000 */
[----:B------:R-:W-:Y:S05]  /*0f90*/  WARPSYNC.ALL ;  /* 0x0000000000007948 */ /* 0x000fea0003800000 */
[----:B------:R-:W-:Y:S01]  /*0fa0*/  NOP ;  /* 0x0000000000007918 */ /* 0x000fe20000000000 */
[----:B-1----:R-:W-:-:S05]  /*0fb0*/  IMAD.SHL.U32 R8, R2, 0x4, RZ ;  /* 0x0000000402087824 */ /* 0x002fca00078e00ff */
[----:B------:R-:W1:Y:S01]  /*0fc0*/  LDS R7, [R8+UR8] ;  /* 0x0000000808077984 */ /* 0x000e620008000800 */
[----:B------:R-:W-:-:S05]  /*0fd0*/  IADD3 R2, P1, PT, R8, UR26, RZ ;  /* 0x0000001a08027c10 */ /* 0x000fca000ff3e0ff */
[----:B------:R-:W-:-:S05]  /*0fe0*/  IMAD.X R3, RZ, RZ, UR27, P1 ;  /* 0x0000001bff037e24 */ /* 0x000fca00088e06ff */
[----:B-1----:R1:W3:Y:S01]  /*0ff0*/  ATOMG.E.EXCH.STRONG.GPU PT, RZ, [R2], R7 ;  /* 0x0000000702ff73a8 */ /* 0x0022e200041ee100 */
[----:B------:R-:W-:-:S04]  /*1000*/  DEPBAR {5,4,3,2,1,0} ;  /* 0x0000003f0000791a */ /* 0x000fc80000000000 */
[----:B------:R-:W4:Y:S02]  /*1010*/  CCTL.E.C.LDCU.IV.DEEP [UR26] ;  /* 0x000000001a007540 */ /* 0x000f240009c08000 */
[----:B----4-:R1:W-:Y:S01]  /*1020*/  UTMACCTL.IV [UR26] ;  /* 0x000000001a0079b9 */ /* 0x0103e20008000000 */
[----:B------:R-:W-:Y:S01]  /*1030*/  NOP ;  /* 0x0000000000007918 */ /* 0x000fe20000000000 */
.L_x_36:
[----:B------:R-:W-:Y:S05]  /*1040*/  @P0 BRA `(.L_x_37) ;  /* 0x00000000000c0947 */ /* 0x000fea0003800000 */
[----:B------:R0:W-:Y:S01]  /*1050*/  UTMACMDFLUSH ;  /* 0x00000000000079b7 */ /* 0x0001e20000000000 */
[----:B------:R-:W-:Y:S05]  /*1060*/  @P0 BRA `(.L_x_37) ;  /* 0x0000000000040947 */ /* 0x000fea0003800000 */
[----:B------:R-:W-:-:S04]  /*1070*/  DEPBAR.LE SB0, 0x0 ;  /* 0x000080000000791a */ /* 0x000fc80000000000 */
.L_x_37:
[----:B------:R-:W-:Y:S05]  /*1080*/  WARPSYNC.ALL ;  /* 0x0000000000007948 */ /* 0x000fea0003800000 */
[----:B------:R-:W-:Y:S01]  /*1090*/  NOP ;  /* 0x0000000000007918 */ /* 0x000fe20000000000 */
[----:B---3--:R-:W-:Y:S06]  /*10a0*/  BAR.SYNC.DEFER_BLOCKING 0x0 ;  /* 0x0000000000007b1d */ /* 0x008fec0000010000 */
[----:B------:R-:W-:Y:S02]  /*10b0*/  BSSY.RECONVERGENT B3, `(.L_x_38) ;  /* 0x000000b000037945 */ /* 0x000fe40003800200 */
[----:B------:R-:W-:Y:S06]  /*10c0*/  BAR.SYNC.DEFER_BLOCKING 0x0 ;  /* 0x0000000000007b1d */ /* 0x000fec0000010000 */
[----:B------:R3:W-:Y:S01]  /*10d0*/  @!P0 STS [R4], RZ ;  /* 0x000000ff04008388 */ /* 0x0007e20000000800 */
[----:B------:R-:W-:Y:S01]  /*10e0*/  NOP ;  /* 0x0000000000007918 */ /* 0x000fe20000000000 */
[----:B------:R-:W-:Y:S05]  /*10f0*/  @P3 BRA `(.L_x_39) ;  /* 0x0000000000183947 */ /* 0x000fea0003800000 */
[----:B-1--45:R-:W1:Y:S01]  /*1100*/  LDS R2, [UR8+0x8] ;  /* 0x00000808ff027984 */ /* 0x032e620008000800 */
[----:B------:R-:W4:Y:S01]  /*1110*/  LDC.64 R8, c[0x0][0x390] ;  /* 0x0000e400ff087b82 */ /* 0x000f220000000a00 */
[----:B------:R-:W-:Y:S02]  /*1120*/  IMAD.MOV.U32 R3, RZ, RZ, 0x70 ;  /* 0x00000070ff037424 */ /* 0x000fe400078e00ff */
[----:B----4-:R4:W-:Y:S03]  /*1130*/  STS.64 [UR8], R8 ;  /* 0x00000008ff007988 */ /* 0x0109e60008000a08 */
[----:B-1----:R-:W-:-:S05]  /*1140*/  LOP3.LUT R2, R2, 0x10, R3, 0xd8, !PT ;  /* 0x0000001002027812 */ /* 0x002fca00078ed803 */
[----:B------:R4:W-:Y:S02]  /*1150*/  STS [UR8+0x8], R2 ;  /* 0x00000802ff007988 */ /* 0x0009e40008000808 */
.L_x_39:
[----:B-1----:R-:W-:Y:S05]  /*1160*/  BSYNC.RECONVERGENT B3 ;  /* 0x0000000000037941 */ /* 0x002fea0003800200 */
.L_x_38:
[----:B------:R-:W-:Y:S04]  /*1170*/  BSSY.RECONVERGENT B4, `(.L_x_40) ;  /* 0x0000033000047945 */ /* 0x000fe80003800200 */
[----:B------:R-:W-:Y:S04]  /*1180*/  BSSY.RELIABLE B3, `(.L_x_41) ;  /* 0x000002e000037945 */ /* 0x000fe80003800100 */
[----:B------:R-:W-:Y:S05]  /*1190*/  @P3 BRA `(.L_x_42) ;  /* 0x0000000000243947 */ /* 0x000fea0003800000 */
[----:B----45:R-:W1:Y:S01]  /*11a0*/  LDS R2, [UR8+0x34] ;  /* 0x00003408ff027984 */ /* 0x030e620008000800 */
[----:B------:R-:W-:-:S05]  /*11b0*/  IMAD.MOV.U32 R3, RZ, RZ, 0x7f000000 ;  /* 0x7f000000ff037424 */ /* 0x000fca00078e00ff */
[----:B-1----:R-:W-:-:S05]  /*11c0*/  LOP3.LUT R2, R2, 0xff000000, R3, 0xb8, !PT ;  /* 0xff00000002027812 */ /* 0x002fca00078eb803 */
[----:B------:R1:W-:Y:S01]  /*11d0*/  STS [UR8+0x34], R2 ;  /* 0x00003402ff007988 */ /* 0x0003e20008000808 */
[----:B------:R-:W-:Y:S05]  /*11e0*/  @P3 BRA `(.L_x_43) ;  /* 0x0000000000183947 */ /* 0x000fea0003800000 */
[----:B-1----:R-:W1:Y:S01]  /*11f0*/  LDS R2, [UR8+0x38] ;  /* 0x00003808ff027984 */ /* 0x002e620008000800 */
[----:B------:R-:W-:-:S05]  /*1200*/  IMAD.MOV.U32 R3, RZ, RZ, 0x3f ;  /* 0x0000003fff037424 */ /* 0x000fca00078e00ff */
[----:B-1----:R-:W-:-:S05]  /*1210*/  LOP3.LUT R2, R2, 0xff, R3, 0xb8, !PT ;  /* 0x000000ff02027812 */ /* 0x002fca00078eb803 */
[----:B------:R1:W-:Y:S02]  /*1220*/  STS [UR8+0x38], R2 ;  /* 0x00003802ff007988 */ /* 0x0003e40008000808 */
.L_x_42:
[----:B------:R-:W-:Y:S05]  /*1230*/  @P3 BRA `(.L_x_44) ;  /* 0x00000000000c3947 */ /* 0x000fea0003800000 */
[----:B------:R1:W-:Y:S02]  /*1240*/  STS [UR8+0x20], R5 ;  /* 0x00002005ff007988 */ /* 0x0003e40008000808 */
.L_x_43:
[----:B------:R-:W-:Y:S05]  /*1250*/  @P3 BRA `(.L_x_45) ;  /* 0x0000000000243947 */ /* 0x000fea0003800000 */
[----:B------:R1:W-:Y:S02]  /*1260*/  STS [UR8+0x24], R6 ;  /* 0x00002406ff007988 */ /* 0x0003e40008000808 */
.L_x_44:
[----:B------:R-:W-:Y:S05]  /*1270*/  @P3 BRA `(.L_x_46) ;  /* 0x00000000002c3947 */ /* 0x000fea0003800000 */
[----:B-1--45:R-:W1:Y:S01]  /*1280*/  LDS R2, [UR8+0x1c] ;  /* 0x00001c08ff027984 */ /* 0x032e620008000800 */
[----:B------:R-:W4:Y:S02]  /*1290*/  LDC.64 R6, c[0x0][0x3b8] ;  /* 0x0000ee00ff067b82 */ /* 0x000f240000000a00 */
[--C-:B----4-:R-:W-:Y:S02]  /*12a0*/  SHF.R.U32.HI R5, RZ, 0x4, R7.reuse ;  /* 0x00000004ff057819 */ /* 0x110fe40000011607 */
[----:B------:R-:W-:-:S05]  /*12b0*/  SHF.R.U64 R3, R6, 0x4, R7 ;  /* 0x0000000406037819 */ /* 0x000fca0000001207 */
[----:B------:R4:W-:Y:S01]  /*12c0*/  STS [UR8+0xc], R3 ;  /* 0x00000c03ff007988 */ /* 0x0009e20008000808 */
[----:B-1----:R-:W-:-:S05]  /*12d0*/  LOP3.LUT R2, R2, 0xf, R5, 0xb8, !PT ;  /* 0x0000000f02027812 */ /* 0x002fca00078eb805 */
[----:B------:R4:W-:Y:S02]  /*12e0*/  STS [UR8+0x1c], R2 ;  /* 0x00001c02ff007988 */ /* 0x0009e40008000808 */
.L_x_45:
[----:B------:R-:W-:Y:S05]  /*12f0*/  @P3 BRA `(.L_x_47) ;  /* 0x00000000001c3947 */ /* 0x000fea0003800000 */
[----:B-1--45:R-:W1:Y:S02]  /*1300*/  LDS R2, [UR8+0x34] ;  /* 0x00003408ff027984 */ /* 0x032e640008000800 */
[----:B-1----:R-:W-:-:S05]  /*1310*/  LOP3.LUT R2, R2, 0x7, RZ, 0xb8, !PT ;  /* 0x0000000702027812 */ /* 0x002fca00078eb8ff */
[----:B------:R1:W-:Y:S02]  /*1320*/  STS [UR8+0x34], R2 ;  /* 0x00003402ff007988 */ /* 0x0003e40008000808 */
.L_x_46:
[----:B------:R-:W-:Y:S05]  /*1330*/  @P3 BRA `(.L_x_48) ;  /* 0x00000000001c3947 */ /* 0x000fea0003800000 */
[----:B-1--45:R-:W1:Y:S02]  /*1340*/  LDS R2, [UR8+0x34] ;  /* 0x00003408ff027984 */ /* 0x032e640008000800 */
[----:B-1----:R-:W-:-:S05]  /*1350*/  LOP3.LUT R2, R2, 0x38, RZ, 0xb8, !PT ;  /* 0x0000003802027812 */ /* 0x002fca00078eb8ff */
[----:B------:R1:W-:Y:S02]  /*1360*/  STS [UR8+0x34], R2 ;  /* 0x00003402ff007988 */ /* 0x0003e40008000808 */
.L_x_47:
[----:B------:R-:W-:Y:S05]  /*1370*/  @P3 BRA `(.L_x_49) ;  /* 0x00000000001c3947 */ /* 0x000fea0003800000 */
[----:B-1--45:R-:W1:Y:S02]  /*1380*/  LDS R2, [UR8+0x8] ;  /* 0x00000808ff027984 */ /* 0x032e640008000800 */
[----:B-1----:R-:W-:-:S05]  /*1390*/  LOP3.LUT R2, R2, 0x780, RZ, 0xb8, !PT ;  /* 0x0000078002027812 */ /* 0x002fca00078eb8ff */
[----:B------:R1:W-:Y:S02]  /*13a0*/  STS [UR8+0x8], R2 ;  /* 0x00000802ff007988 */ /* 0x0003e40008000808 */
.L_x_48:
[----:B------:R-:W-:Y:S05]  /*13b0*/  @P3 BRA `(.L_x_50) ;  /* 0x0000000000283947 */ /* 0x000fea0003800000 */
[----:B-1--45:R-:W1:Y:S02]  /*13c0*/  LDS R2, [UR8+0x8] ;  /* 0x00000808ff027984 */ /* 0x032e640008000800 */
[----:B-1----:R-:W-:-:S05]  /*13d0*/  LOP3.LUT R2, R2, 0x1800, RZ, 0xb8, !PT ;  /* 0x0000180002027812 */ /* 0x002fca00078eb8ff */
[----:B------:R1:W-:Y:S02]  /*13e0*/  STS [UR8+0x8], R2 ;  /* 0x00000802ff007988 */ /* 0x0003e40008000808 */
.L_x_49:
[----:B------:R-:W-:Y:S05]  /*13f0*/  @P3 BREAK.RELIABLE B3 ;  /* 0x0000000000033942 */ /* 0x000fea0003800100 */
[----:B------:R-:W-:Y:S05]  /*1400*/  @P3 BRA `(.L_x_51) ;  /* 0x0000000000243947 */ /* 0x000fea0003800000 */
[----:B-1--45:R-:W1:Y:S01]  /*1410*/  LDS R2, [UR8+0x8] ;  /* 0x00000808ff027984 */ /* 0x032e620008000800 */
[----:B------:R-:W-:-:S05]  /*1420*/  IMAD.MOV.U32 R3, RZ, RZ, 0x6000 ;  /* 0x00006000ff037424 */ /* 0x000fca00078e00ff */
[----:B-1----:R-:W-:-:S04]  /*1430*/  LOP3.LUT R2, R2, 0x6000, R3, 0xd8, !PT ;  /* 0x0000600002027812 */ /* 0x002fc800078ed803 */
[----:B------:R-:W-:-:S05]  /*1440*/  LOP3.LUT R2, R2, 0x400000, RZ, 0xb8, !PT ;  /* 0x0040000002027812 */ /* 0x000fca00078eb8ff */
[----:B------:R1:W-:Y:S02]  /*1450*/  STS [UR8+0x8], R2 ;  /* 0x00000802ff007988 */ /* 0x0003e40008000808 */
.L_x_50:
[----:B------:R-:W-:Y:S05]  /*1460*/  BSYNC.RELIABLE B3 ;  /* 0x0000000000037941 */ /* 0x000fea0003800100 */
.L_x_41:
[----:B-1--45:R-:W1:Y:S02]  /*1470*/  @!P3 LDS R2, [UR8+0x8] ;  /* 0x00000808ff02b984 */ /* 0x032e640008000800 */
[----:B-1----:R-:W-:-:S05]  /*1480*/  @!P3 LOP3.LUT R2, R2, 0x8000, RZ, 0xb8, !PT ;  /* 0x000080000202b812 */ /* 0x002fca00078eb8ff */
[----:B------:R1:W-:Y:S02]  /*1490*/  @!P3 STS [UR8+0x8], R2 ;  /* 0x00000802ff00b988 */ /* 0x0003e40008000808 */
.L_x_51:
[----:B------:R-:W-:Y:S05]  /*14a0*/  BSYNC.RECONVERGENT B4 ;  /* 0x0000000000047941 */ /* 0x000fea0003800200 */
.L_x_40:
[----:B------:R-:W-:Y:S05]  /*14b0*/  WARPSYNC.ALL ;  /* 0x0000000000007948 */ /* 0x000fea0003800000 */
[----:B------:R-:W-:Y:S01]  /*14c0*/  NOP ;  /* 0x0000000000007918 */ /* 0x000fe20000000000 */
[----:B------:R-:W-:-:S04]  /*14d0*/  UIADD3 UR4, UPT, UPT, UR4, 0x100, URZ ;  /* 0x0000010004047890 */ /* 0x000fc8000fffe0ff */
[----:B------:R-:W-:-:S04]  /*14e0*/  UIADD3 UR20, UP0, UPT, UR4, UR20, URZ ;  /* 0x0000001404147290 */ /* 0x000fc8000ff1e0ff */
[----:B------:R-:W-:Y:S01]  /*14f0*/  ULEA.HI.X.SX32 UR21, UR4, UR21, 0x1, UP0 ;  /* 0x0000001504157291 */ /* 0x000fe200080f0eff */
[----:B------:R-:W-:Y:S11]  /*1500*/  @P0 BRA `(.L_x_52) ;  /* 0x0000000000300947 */ /* 0x000ff60003800000 */
[----:B-1--45:R-:W1:Y:S01]  /*1510*/  S2R R2, SR_LANEID ;  /* 0x0000000000027919 */ /* 0x032e620000000000 */
[----:B------:R-:W-:Y:S05]  /*1520*/  WARPSYNC.ALL ;  /* 0x0000000000007948 */ /* 0x000fea0003800000 */
[----:B------:R-:W-:Y:S01]  /*1530*/  NOP ;  /* 0x0000000000007918 */ /* 0x000fe20000000000 */
[----:B-123--:R-:W-:-:S05]  /*1540*/  IMAD.SHL.U32 R4, R2, 0x4, RZ ;  /* 0x0000000402047824 */ /* 0x00efca00078e00ff */
        /* <DEDUP_REMOVED lines=8> */
.L_x_52:
[----:B------:R-:W-:Y:S05]  /*15d0*/  @P0 BRA `(.L_x_53) ;  /* 0x00000000000c0947 */ /* 0x000fea0003800000 */
[----:B------:R0:W-:Y:S01]  /*15e0*/  UTMACMDFLUSH ;  /* 0x00000000000079b7 */ /* 0x0001e20000000000 */
[----:B------:R-:W-:Y:S05]  /*15f0*/  @P0 BRA `(.L_x_53) ;  /* 0x0000000000040947 */ /* 0x000fea0003800000 */
[----:B------:R-:W-:-:S04]  /*1600*/  DEPBAR.LE SB0, 0x0 ;  /* 0x000080000000791a */ /* 0x000fc80000000000 */
.L_x_53:
[----:B------:R-:W-:Y:S05]  /*1610*/  WARPSYNC.ALL ;  /* 0x0000000000007948 */ /* 0x000fea0003800000 */
[----:B------:R-:W-:Y:S01]  /*1620*/  NOP ;  /* 0x0000000000007918 */ /* 0x000fe20000000000 */
[----:B--2---:R-:W-:Y:S01]  /*1630*/  BAR.SYNC.DEFER_BLOCKING 0x0 ;  /* 0x0000000000007b1d */ /* 0x004fe20000010000 */
[----:B-1--45:R-:W-:Y:S01]  /*1640*/  SHF.R.U32.HI R2, RZ, 0x5, R0 ;  /* 0x00000005ff027819 */ /* 0x032fe20000011600 */
[----:B------:R-:W-:Y:S01]  /*1650*/  UIADD3 UR12, UPT, UPT, UR8, 0x14010, URZ ;  /* 0x00014010080c7890 */ /* 0x000fe2000fffe0ff */
[----:B------:R-:W-:Y:S01]  /*1660*/  ISETP.GE.AND P0, PT, R10, 0x1, PT ;  /* 0x000000010a00780c */ /* 0x000fe20003f06270 */
[----:B------:R-:W-:Y:S01]  /*1670*/  USHF.L.U32 UR15, UR7, 0x6, URZ ;  /* 0x00000006070f7899 */ /* 0x000fe200080006ff */
[----:B------:R-:W-:Y:S01]  /*1680*/  R2UR UR22, R2 ;  /* 0x00000000021672ca */ /* 0x000fe200000e0000 */
[----:B------:R-:W-:Y:S01]  /*1690*/  VOTEU.ALL UP0, P3 ;  /* 0x0000000000ff7886 */ /* 0x000fe20001800000 */
[----:B------:R-:W-:Y:S01]  /*16a0*/  UMOV UR4, 0x1 ;  /* 0x0000000100047882 */ /* 0x000fe20000000000 */
[----:B------:R-:W-:Y:S01]  /*16b0*/  VOTEU.ALL UP1, P3 ;  /* 0x0000000000ff7886 */ /* 0x000fe20001820000 */
[----:B------:R-:W-:Y:S01]  /*16c0*/  USHF.L.U32 UR19, UR19, 0x8, URZ ;  /* 0x0000000813137899 */ /* 0x000fe200080006ff */
[----:B------:R-:W-:Y:S01]  /*16d0*/  BSSY.RECONVERGENT B4, `(.L_x_54) ;  /* 0x0000018000047945 */ /* 0x000fe20003800200 */
[----:B------:R-:W-:-:S04]  /*16e0*/  @!UP0 UIADD3 UR10, UPT, UPT, -UR4, 0x100000, URZ ;  /* 0x00100000040a8890 */ /* 0x000fc8000fffe1ff */
[----:B------:R-:W-:Y:S02]  /*16f0*/  @!UP0 USHF.L.U32 UR11, UR10, 0xb, URZ ;  /* 0x0000000b0a0b8899 */ /* 0x000fe400080006ff */
[----:B------:R-:W-:Y:S02]  /*1700*/  @!UP0 USHF.L.U32 UR10, UR10, 0x1, URZ ;  /* 0x000000010a0a8899 */ /* 0x000fe400080006ff */
[----:B------:R-:W-:-:S04]  /*1710*/  @!UP0 UIADD3 UR4, UPT, UPT, -UR4, 0x100000, URZ ;  /* 0x0010000004048890 */ /* 0x000fc8000fffe1ff */
[----:B------:R-:W-:Y:S02]  /*1720*/  @!UP0 USHF.L.U32 UR5, UR4, 0xb, URZ ;  /* 0x0000000b04058899 */ /* 0x000fe400080006ff */
[----:B------:R-:W-:Y:S01]  /*1730*/  @!UP0 USHF.L.U32 UR4, UR4, 0x1, URZ ;  /* 0x0000000104048899 */ /* 0x000fe200080006ff */
[----:B------:R-:W-:Y:S01]  /*1740*/  VOTEU.ALL UP0, P3 ;  /* 0x0000000000ff7886 */ /* 0x000fe20001800000 */
[----:B------:R-:W1:Y:S04]  /*1750*/  FENCE.VIEW.ASYNC.S ;  /* 0x00000000000073c6 */ /* 0x000e680000000000 */
[----:B-1----:R1:W2:Y:S06]  /*1760*/  @!UP0 SYNCS.EXCH.64 URZ, [UR8+0x14000], UR10 ;  /* 0x0140000a08ff85b2 */ /* 0x0022ac0008000100 */
[----:B------:R1:W2:Y:S02]  /*1770*/  @!UP1 SYNCS.EXCH.64 URZ, [UR8+0x14010], UR4 ;  /* 0x0140100408ff95b2 */ /* 0x0002a40008000100 */
[----:B--2---:R-:W-:Y:S06]  /*1780*/  BAR.SYNC.DEFER_BLOCKING 0x0 ;  /* 0x0000000000007b1d */ /* 0x004fec0000010000 */
[----:B------:R-:W-:Y:S05]  /*1790*/  @P3 BRA `(.L_x_55) ;  /* 0x00000000002c3947 */ /* 0x000fea0003800000 */
[----:B-1----:R-:W-:Y:S02]  /*17a0*/  UMOV UR4, 0x1 ;  /* 0x0000000100047882 */ /* 0x002fe40000000000 */
[----:B------:R-:W-:-:S04]  /*17b0*/  UIADD3 UR10, UPT, UPT, -UR4, 0x100000, URZ ;  /* 0x00100000040a7890 */ /* 0x000fc8000fffe1ff */
[----:B------:R-:W-:Y:S02]  /*17c0*/  USHF.L.U32 UR11, UR10, 0xb, URZ ;  /* 0x0000000b0a0b7899 */ /* 0x000fe400080006ff */
[----:B------:R-:W-:Y:S02]  /*17d0*/  USHF.L.U32 UR10, UR10, 0x1, URZ ;  /* 0x000000010a0a7899 */ /* 0x000fe400080006ff */
[----:B------:R-:W-:-:S04]  /*17e0*/  UIADD3 UR4, UPT, UPT, -UR4, 0x100000, URZ ;  /* 0x0010000004047890 */ /* 0x000fc8000fffe1ff */
[----:B------:R-:W-:Y:S02]  /*17f0*/  USHF.L.U32 UR5, UR4, 0xb, URZ ;  /* 0x0000000b04057899 */ /* 0x000fe400080006ff */
[----:B------:R-:W-:Y:S01]  /*1800*/  USHF.L.U32 UR4, UR4, 0x1, URZ ;  /* 0x0000000104047899 */ /* 0x000fe200080006ff */
[----:B------:R-:W1:Y:S03]  /*1810*/  FENCE.VIEW.ASYNC.S ;  /* 0x00000000000073c6 */ /* 0x000e660000000000 */
[----:B-1----:R2:W4:Y:S08]  /*1820*/  SYNCS.EXCH.64 URZ, [UR8+0x14008], UR10 ;  /* 0x0140080a08ff75b2 */ /* 0x0025300008000100 */
[----:B------:R2:W5:Y:S02]  /*1830*/  SYNCS.EXCH.64 URZ, [UR8+0x14018], UR4 ;  /* 0x0140180408ff75b2 */ /* 0x0005640008000100 */
[----:B--2---:R-:W-:Y:S01]  /*1840*/  NOP ;  /* 0x0000000000007918 */ /* 0x004fe20000000000 */
.L_x_55:
[----:B-1----:R-:W-:Y:S05]  /*1850*/  BSYNC.RECONVERGENT B4 ;  /* 0x0000000000047941 */ /* 0x002fea0003800200 */
.L_x_54:
[----:B------:R-:W-:Y:S05]  /*1860*/  @!P0 BRA `(.L_x_56) ;  /* 0x0000000800788947 */ /* 0x000fea0003800000 */
[----:B----45:R-:W-:Y:S01]  /*1870*/  BAR.SYNC.DEFER_BLOCKING 0x0 ;  /* 0x0000000000007b1d */ /* 0x030fe20000010000 */
[----:B------:R-:W-:Y:S01]  /*1880*/  ELECT P1, URZ, PT ;  /* 0x0000000000ff782f */ /* 0x000fe20003820000 */
[----:B------:R-:W-:Y:S01]  /*1890*/  @!P3 IMAD.MOV.U32 R2, RZ, RZ, 0xa000 ;  /* 0x0000a000ff02b424 */ /* 0x000fe200078e00ff */
[----:B------:R-:W-:Y:S02]  /*18a0*/  UIADD3 UR4, UPT, UPT, UR8, 0x10000, URZ ;  /* 0x0001000008047890 */ /* 0x000fe4000fffe0ff */
[----:B------:R-:W-:Y:S01]  /*18b0*/  ISETP.LT.U32.AND P1, PT, R132, 0x20, P1 ;  /* 0x000000208400780c */ /* 0x000fe20000f21070 */
[----:B------:R-:W-:Y:S01]  /*18c0*/  UMOV UR7, UR15 ;  /* 0x0000000f00077c82 */ /* 0x000fe20008000000 */
[----:B------:R-:W-:Y:S01]  /*18d0*/  ELECT P0, URZ, PT ;  /* 0x0000000000ff782f */ /* 0x000fe20003800000 */
[----:B------:R-:W-:-:S03]  /*18e0*/  UMOV UR11, UR19 ;  /* 0x00000013000b7c82 */ /* 0x000fc60008000000 */
[----:B------:R-:W-:-:S07]  /*18f0*/  ISETP.LT.U32.AND P0, PT, R132, 0x20, P0 ;  /* 0x000000208400780c */ /* 0x000fce0000701070 */
[----:B------:R-:W-:Y:S01]  /*1900*/  VOTEU.ANY UP0, P1 ;  /* 0x0000000000ff7886 */ /* 0x000fe20000800100 */
[----:B------:R-:W-:-:S04]  /*1910*/  VOTEU.ANY UP2, P1 ;  /* 0x0000000000ff7886 */ /* 0x000fc80000840100 */
[----:B------:R-:W-:Y:S02]  /*1920*/  @UP0 UIADD3 UR5, UPT, UPT, UR8, 0x14000, URZ ;  /* 0x0001400008050890 */ /* 0x000fe4000fffe0ff */
[----:B------:R1:W-:Y:S01]  /*1930*/  @!P3 SYNCS.ARRIVE.TRANS64 RZ, [UR8+0x14000], R2 ;  /* 0x01400002ffffb9a7 */ /* 0x0003e20008000008 */
[----:B------:R-:W-:Y:S01]  /*1940*/  @UP0 UMOV UR6, URZ ;  /* 0x000000ff00060c82 */ /* 0x000fe20008000000 */
[----:B------:R-:W-:Y:S01]  /*1950*/  BAR.SYNC.DEFER_BLOCKING 0x0 ;  /* 0x0000000000007b1d */ /* 0x000fe20000010000 */
[----:B------:R-:W-:-:S05]  /*1960*/  UISETP.NE.U32.AND UP0, UPT, UR22, URZ, UPT ;  /* 0x000000ff1600728c */ /* 0x000fca000bf05070 */
[----:B------:R-:W-:Y:S01]  /*1970*/  VOTEU.ANY UP1, P0 ;  /* 0x0000000000ff7886 */ /* 0x000fe20000020100 */
[----:B------:R-:W-:-:S04]  /*1980*/  VOTEU.ANY UP3, P0 ;  /* 0x0000000000ff7886 */ /* 0x000fc80000060100 */
[----:B------:R-:W-:Y:S01]  /*1990*/  @UP1 UIADD3 UR9, UPT, UPT, UR8, 0x14000, URZ ;  /* 0x0001400008091890 */ /* 0x000fe2000fffe0ff */
[----:B------:R-:W-:Y:S01]  /*19a0*/  @UP1 UMOV UR10, URZ ;  /* 0x000000ff000a1c82 */ /* 0x000fe20008000000 */
[----:B------:R1:W-:Y:S01]  /*19b0*/  @UP2 UTMALDG.2D [UR4], [UR24] ;  /* 0x00000004180025b4 */ /* 0x0003e20008008000 */
[----:B------:R2:W-:Y:S06]  /*19c0*/  MEMBAR.ALL.CTA ;  /* 0x0000000000007992 */ /* 0x0005ec0000008000 */
[----:B--2---:R-:W2:Y:S02]  /*19d0*/  FENCE.VIEW.ASYNC.S ;  /* 0x00000000000073c6 */ /* 0x004ea40000000000 */
[----:B--2---:R-:W-:Y:S06]  /*19e0*/  BAR.SYNC.DEFER_BLOCKING 0x0 ;  /* 0x0000000000007b1d */ /* 0x004fec0000010000 */
[----:B------:R1:W-:Y:S02]  /*19f0*/  @UP3 UTMALDG.2D [UR8], [UR26] ;  /* 0x000000081a0035b4 */ /* 0x0003e40008008000 */
[----:B------:R-:W-:Y:S06]  /*1a00*/  BAR.SYNC.DEFER_BLOCKING 0x0 ;  /* 0x0000000000007b1d */ /* 0x000fec0000010000 */
[----:B------:R-:W2:Y:S02]  /*1a10*/  SYNCS.PHASECHK.TRANS64.TRYWAIT P0, [UR8+0x14000], RZ ;  /* 0x014000ffff0075a7 */ /* 0x000ea40008001108 */
[----:B-12---:R-:W-:Y:S05]  /*1a20*/  @!P0 BRA `(.L_x_57) ;  /* 0x00000010009c8947 */ /* 0x006fea0003800000 */
.L_x_71:
[----:B------:R-:W-:Y:S05]  /*1a30*/  BRA.U UP0, `(.L_x_58) ;  /* 0x0000000100747547 */ /* 0x000fea000b800000 */
[----:B------:R-:W-:Y:S02]  /*1a40*/  USHF.R.U32.HI UR6, URZ, 0x4, UR4 ;  /* 0x00000004ff067899 */ /* 0x000fe40008011604 */
[----:B------:R-:W-:Y:S02]  /*1a50*/  USHF.R.U32.HI UR10, URZ, 0x4, UR8 ;  /* 0x00000004ff0a7899 */ /* 0x000fe40008011608 */
[----:B------:R-:W-:Y:S02]  /*1a60*/  USGXT.U32 UR6, UR6, 0xe ;  /* 0x0000000e0606789a */ /* 0x000fe40008000000 */
[----:B------:R-:W-:Y:S02]  /*1a70*/  USGXT.U32 UR10, UR10, 0xe ;  /* 0x0000000e0a0a789a */ /* 0x000fe40008000000 */
[----:B------:R-:W-:Y:S02]  /*1a80*/  UIADD3 UR34, UP0, UPT, UR6, 0x2, URZ ;  /* 0x0000000206227890 */ /* 0x000fe4000ff1e0ff */
[----:B------:R-:W-:Y:S01]  /*1a90*/  UIADD3 UR32, UP1, UPT, UR10, 0x2, URZ ;  /* 0x000000020a207890 */ /* 0x000fe2000ff3e0ff */
[----:B------:R-:W-:Y:S01]  /*1aa0*/  UMOV UR4, URZ ;  /* 0x000000ff00047c82 */ /* 0x000fe20008000000 */
[----:B------:R-:W-:Y:S01]  /*1ab0*/  UMOV UR5, URZ ;  /* 0x000000ff00057c82 */ /* 0x000fe20008000000 */
[----:B------:R-:W-:-:S02]  /*1ac0*/  UIADD3.X UR35, UPT, UPT, UR4, 0x40004040, URZ, UP0, !UPT ;  /* 0x4000404004237890 */ /* 0x000fc400087fe4ff */
[----:B------:R-:W-:Y:S02]  /*1ad0*/  UIADD3.X UR33, UPT, UPT, UR5, 0x40004040, URZ, UP1, !UPT ;  /* 0x4000404005217890 */ /* 0x000fe40008ffe4ff */
[----:B------:R-:W-:Y:S02]  /*1ae0*/  UIADD3.64 UR4, UPT, UPT, UR34, 0x2, URZ ;  /* 0x0000000222047897 */ /* 0x000fe4000fffe0ff */
[----:B------:R-:W-:Y:S02]  /*1af0*/  UIADD3.64 UR16, UPT, UPT, UR32, 0x2, URZ ;  /* 0x0000000220107897 */ /* 0x000fe4000fffe0ff */
[----:B------:R-:W-:Y:S02]  /*1b00*/  UIADD3.64 UR28, UPT, UPT, UR34, 0x4, URZ ;  /* 0x00000004221c7897 */ /* 0x000fe4000fffe0ff */
[----:B------:R-:W-:Y:S01]  /*1b10*/  UIADD3.64 UR30, UPT, UPT, UR32, 0x4, URZ ;  /* 0x00000004201e7897 */ /* 0x000fe2000fffe0ff */
[----:B------:R-:W-:Y:S01]  /*1b20*/  UMOV UR36, 0x0 ;  /* 0x0000000000247882 */ /* 0x000fe20000000000 */
[----:B------:R-:W-:Y:S01]  /*1b30*/  UMOV UR37, 0x4400010 ;  /* 0x0440001000257882 */ /* 0x000fe20000000000 */
[----:B------:R-:W-:Y:S01]  /*1b40*/  UMOV UR7, 0x40004040 ;  /* 0x4000404000077882 */ /* 0x000fe20000000000 */
[----:B------:R-:W-:Y:S01]  /*1b50*/  UMOV UR11, 0x40004040 ;  /* 0x40004040000b7882 */ /* 0x000fe20000000000 */
[----:B------:R-:W-:Y:S01]  /*1b60*/  UMOV UR38, 0x0 ;  /* 0x0000000000267882 */ /* 0x000fe20000000000 */
[----:B------:R-:W-:Y:S01]  /*1b70*/  UMOV UR39, 0x4400010 ;  /* 0x0440001000277882 */ /* 0x000fe20000000000 */
[----:B------:R-:W-:Y:S01]  /*1b80*/  UMOV UR40, 0x0 ;  /* 0x0000000000287882 */ /* 0x000fe20000000000 */
[----:B------:R-:W-:Y:S01]  /*1b90*/  UMOV UR41, 0x4400010 ;  /* 0x0440001000297882 */ /* 0x000fe20000000000 */
[----:B------:R1:W-:Y:S01]  /*1ba0*/  UTCQMMA gdesc[UR6], gdesc[UR10], tmem[UR23], tmem[UR36], idesc[UR37], !UPT ;  /* 0x00ff240a060075ea */ /* 0x0003e2000f800317 */
[----:B------:R-:W-:Y:S01]  /*1bb0*/  UMOV UR42, 0x0 ;  /* 0x00000000002a7882 */ /* 0x000fe20000000000 */
[----:B------:R-:W-:Y:S01]  /*1bc0*/  UMOV UR43, 0x4400010 ;  /* 0x04400010002b7882 */ /* 0x000fe20000000000 */
[----:B------:R1:W-:Y:S01]  /*1bd0*/  UTCQMMA gdesc[UR34], gdesc[UR32], tmem[UR23], tmem[UR38], idesc[UR39], UPT ;  /* 0x00ff2620220075ea */ /* 0x0003e2000b800317 */
[----:B------:R1:W-:Y:S01]  /*1be0*/  UTCQMMA gdesc[UR4], gdesc[UR16], tmem[UR23], tmem[UR40], idesc[UR41], UPT ;  /* 0x00ff2810040075ea */ /* 0x0003e2000b800317 */
[----:B------:R1:W-:Y:S01]  /*1bf0*/  UTCQMMA gdesc[UR28], gdesc[UR30], tmem[UR23], tmem[UR42], idesc[UR43], UPT ;  /* 0x00ff2a1e1c0075ea */ /* 0x0003e2000b800317 */
[----:B------:R-:W-:Y:S01]  /*1c00*/  NOP ;  /* 0x0000000000007918 */ /* 0x000fe20000000000 */
.L_x_58:
[----:B------:R-:W-:Y:S01]  /*1c10*/  ELECT P0, URZ, PT ;  /* 0x0000000000ff782f */ /* 0x000fe20003800000 */
[----:B-1----:R-:W-:Y:S01]  /*1c20*/  UMOV UR4, UR12 ;  /* 0x0000000c00047c82 */ /* 0x002fe20008000000 */
[----:B------:R-:W-:Y:S02]  /*1c30*/  UMOV UR5, URZ ;  /* 0x000000ff00057c82 */ /* 0x000fe40008000000 */
[----:B------:R-:W-:-:S13]  /*1c40*/  ISETP.LT.U32.AND P0, PT, R132, 0x20, P0 ;  /* 0x000000208400780c */ /* 0x000fda0000701070 */
[----:B------:R-:W-:Y:S01]  /*1c50*/  VOTEU.ANY UP0, P0 ;  /* 0x0000000000ff7886 */ /* 0x000fe20000000100 */
[----:B------:R-:W-:Y:S01]  /*1c60*/  VOTEU.ANY UP1, P0 ;  /* 0x0000000000ff7886 */ /* 0x000fe20000020100 */
[----:B------:R-:W-:-:S03]  /*1c70*/  ISETP.GE.U32.AND P0, PT, R10, 0x81, PT ;  /* 0x000000810a00780c */ /* 0x000fc60003f06070 */
[----:B------:R-:W-:Y:S02]  /*1c80*/  @UP0 UMOV UR4, UR4 ;  /* 0x0000000400040c82 */ /* 0x000fe40008000000 */
[----:B------:R1:W-:Y:S01]  /*1c90*/  @UP1 UTCBAR [UR4], URZ ;  /* 0x000000ff040013e9 */ /* 0x0003e200080000ff */
[----:B------:R-:W-:Y:S06]  /*1ca0*/  BAR.SYNC.DEFER_BLOCKING 0x0 ;  /* 0x0000000000007b1d */ /* 0x000fec0000010000 */
[----:B------:R-:W2:Y:S02]  /*1cb0*/  SYNCS.PHASECHK.TRANS64.TRYWAIT P1, [UR8+0x14010], RZ ;  /* 0x014010ffff0075a7 */ /* 0x000ea40008021108 */
[----:B-12---:R-:W-:Y:S05]  /*1cc0*/  @!P1 BRA `(.L_x_59) ;  /* 0x0000001000009947 */ /* 0x006fea0003800000 */
.L_x_72:
[----:B------:R-:W-:Y:S01]  /*1cd0*/  UMOV UR4, URZ ;  /* 0x000000ff00047c82 */ /* 0x000fe20008000000 */
[----:B------:R-:W-:Y:S05]  /*1ce0*/  @!P0 BRA `(.L_x_56) ;  /* 0x0000000400588947 */ /* 0x000fea0003800000 */
[----:B------:R-:W1:Y:S01]  /*1cf0*/  LDCU UR29, c[0x0][0x3a0] ;  /* 0x00007400ff1d77ac */ /* 0x000e620008000800 */
[----:B------:R-:W-:Y:S01]  /*1d00*/  UMOV UR9, 0x1 ;  /* 0x0000000100097882 */ /* 0x000fe20000000000 */
[----:B------:R-:W-:-:S05]  /*1d10*/  UMOV UR14, 0x80 ;  /* 0x00000080000e7882 */ /* 0x000fca0000000000 */
.L_x_63:
[----:B------:R-:W-:Y:S01]  /*1d20*/  BAR.SYNC.DEFER_BLOCKING 0x0 ;  /* 0x0000000000007b1d */ /* 0x000fe20000010000 */
[----:B------:R-:W-:Y:S01]  /*1d30*/  ULEA UR28, UR9, UR8, 0x3 ;  /* 0x00000008091c7291 */ /* 0x000fe2000f8e18ff */
[----:B------:R-:W-:Y:S01]  /*1d40*/  @!P3 IMAD.MOV.U32 R2, RZ, RZ, 0xa000 ;  /* 0x0000a000ff02b424 */ /* 0x000fe200078e00ff */
[----:B------:R-:W-:Y:S01]  /*1d50*/  ELECT P1, URZ, PT ;  /* 0x0000000000ff782f */ /* 0x000fe20003820000 */
[----:B------:R-:W-:-:S03]  /*1d60*/  ULEA UR12, UR9, UR8, 0xd ;  /* 0x00000008090c7291 */ /* 0x000fc6000f8e68ff */
[----:B------:R-:W-:Y:S02]  /*1d70*/  ISETP.LT.U32.AND P1, PT, R132, 0x20, P1 ;  /* 0x000000208400780c */ /* 0x000fe40000f21070 */
[----:B------:R-:W-:Y:S01]  /*1d80*/  ELECT P0, URZ, PT ;  /* 0x0000000000ff782f */ /* 0x000fe20003800000 */
[----:B------:R-:W-:-:S03]  /*1d90*/  UIADD3 UR12, UPT, UPT, UR12, 0x10000, URZ ;  /* 0x000100000c0c7890 */ /* 0x000fc6000fffe0ff */
[----:B------:R-:W-:Y:S01]  /*1da0*/  ISETP.LT.U32.AND P0, PT, R132, 0x20, P0 ;  /* 0x000000208400780c */ /* 0x000fe20000701070 */
[----:B------:R-:W-:Y:S01]  /*1db0*/  ULEA UR16, UR9, UR8, 0xf ;  /* 0x0000000809107291 */ /* 0x000fe2000f8e78ff */
[----:B------:R-:W-:Y:S01]  /*1dc0*/  UMOV UR18, UR14 ;  /* 0x0000000e00127c82 */ /* 0x000fe20008000000 */
[----:B------:R-:W-:-:S04]  /*1dd0*/  USHF.L.U32 UR5, UR4, 0x1f, URZ ;  /* 0x0000001f04057899 */ /* 0x000fc800080006ff */
[----:B------:R-:W-:Y:S01]  /*1de0*/  VOTEU.ANY UP0, P1 ;  /* 0x0000000000ff7886 */ /* 0x000fe20000800100 */
[----:B------:R2:W-:Y:S04]  /*1df0*/  @!P3 SYNCS.ARRIVE.TRANS64 RZ, [UR28+0x14000], R2 ;  /* 0x01400002ffffb9a7 */ /* 0x0005e8000800001c */
[----:B------:R-:W-:Y:S01]  /*1e00*/  @UP0 UIADD3 UR13, UPT, UPT, UR28, 0x14000, URZ ;  /* 0x000140001c0d0890 */ /* 0x000fe2000fffe0ff */
[----:B------:R-:W-:Y:S01]  /*1e10*/  VOTEU.ANY UP0, P1 ;  /* 0x0000000000ff7886 */ /* 0x000fe20000800100 */
[----:B------:R-:W-:Y:S01]  /*1e20*/  BAR.SYNC.DEFER_BLOCKING 0x0 ;  /* 0x0000000000007b1d */ /* 0x000fe20000010000 */
[----:B--2---:R-:W-:-:S05]  /*1e30*/  IMAD.U32 R2, RZ, RZ, UR5 ;  /* 0x00000005ff027e24 */ /* 0x004fca000f8e00ff */
[----:B------:R-:W-:-:S05]  /*1e40*/  VOTEU.ANY UP1, P0 ;  /* 0x0000000000ff7886 */ /* 0x000fca0000020100 */
[----:B------:R-:W-:Y:S01]  /*1e50*/  @UP1 UIADD3 UR17, UPT, UPT, UR28, 0x14000, URZ ;  /* 0x000140001c111890 */ /* 0x000fe2000fffe0ff */
[----:B------:R-:W-:Y:S01]  /*1e60*/  VOTEU.ANY UP1, P0 ;  /* 0x0000000000ff7886 */ /* 0x000fe20000020100 */
[----:B------:R2:W-:Y:S01]  /*1e70*/  @UP0 UTMALDG.2D [UR12], [UR24] ;  /* 0x0000000c180005b4 */ /* 0x0005e20008008000 */
[----:B------:R-:W-:Y:S01]  /*1e80*/  UISETP.NE.U32.AND UP0, UPT, UR22, URZ, UPT ;  /* 0x000000ff1600728c */ /* 0x000fe2000bf05070 */
[----:B------:R4:W-:Y:S06]  /*1e90*/  MEMBAR.ALL.CTA ;  /* 0x0000000000007992 */ /* 0x0009ec0000008000 */
[----:B----4-:R-:W4:Y:S02]  /*1ea0*/  FENCE.VIEW.ASYNC.S ;  /* 0x00000000000073c6 */ /* 0x010f240000000000 */
[----:B----4-:R-:W-:Y:S06]  /*1eb0*/  BAR.SYNC.DEFER_BLOCKING 0x0 ;  /* 0x0000000000007b1d */ /* 0x010fec0000010000 */
[----:B------:R2:W-:Y:S02]  /*1ec0*/  @UP1 UTMALDG.2D [UR16], [UR26] ;  /* 0x000000101a0015b4 */ /* 0x0005e40008008000 */
[----:B------:R-:W-:Y:S06]  /*1ed0*/  BAR.SYNC.DEFER_BLOCKING 0x0 ;  /* 0x0000000000007b1d */ /* 0x000fec0000010000 */
[----:B------:R-:W4:Y:S02]  /*1ee0*/  SYNCS.PHASECHK.TRANS64.TRYWAIT P0, [UR28+0x14000], R2 ;  /* 0x01400002ff0075a7 */ /* 0x000f24000800111c */
[----:B--2-4-:R-:W-:Y:S05]  /*1ef0*/  @!P0 BRA `(.L_x_60) ;  /* 0x0000000c00808947 */ /* 0x014fea0003800000 */
.L_x_73:
        /* <DEDUP_REMOVED lines=11> */
[----:B------:R-:W-:Y:S02]  /*1fb0*/  UIADD3 UR6, UP0, UPT, UR16, 0x2, URZ ;  /* 0x0000000210067890 */ /* 0x000fe4000ff1e0ff */
[----:B------:R-:W-:Y:S02]  /*1fc0*/  UIADD3 UR32, UP1, UPT, UR30, 0x2, URZ ;  /* 0x000000021e207890 */ /* 0x000fe4000ff3e0ff */
[----:B------:R-:W-:Y:S02]  /*1fd0*/  UIADD3 UR34, UP2, UPT, UR16, 0x4, URZ ;  /* 0x0000000410227890 */ /* 0x000fe4000ff5e0ff */
[----:B------:R-:W-:Y:S02]  /*1fe0*/  UIADD3 UR36, UP3, UPT, UR30, 0x4, URZ ;  /* 0x000000041e247890 */ /* 0x000fe4000ff7e0ff */
[----:B------:R-:W-:-:S02]  /*1ff0*/  UIADD3.X UR7, UPT, UPT, UR17, URZ, URZ, UP0, !UPT ;  /* 0x000000ff11077290 */ /* 0x000fc400087fe4ff */
[----:B------:R-:W-:Y:S02]  /*2000*/  UIADD3.X UR33, UPT, UPT, UR31, URZ, URZ, UP1, !UPT ;  /* 0x000000ff1f217290 */ /* 0x000fe40008ffe4ff */
[----:B------:R-:W-:Y:S02]  /*2010*/  UIADD3.X UR35, UPT, UPT, UR17, URZ, URZ, UP2, !UPT ;  /* 0x000000ff11237290 */ /* 0x000fe400097fe4ff */
[----:B------:R-:W-:Y:S01]  /*2020*/  UIADD3.X UR37, UPT, UPT, UR31, URZ, URZ, UP3, !UPT ;  /* 0x000000ff1f257290 */ /* 0x000fe20009ffe4ff */
        /* <DEDUP_REMOVED lines=8> */
[----:B------:R2:W-:Y:S01]  /*20b0*/  UTCQMMA gdesc[UR10], gdesc[UR12], tmem[UR23], tmem[UR38], idesc[UR39], UPT ;  /* 0x00ff260c0a0075ea */ /* 0x0005e2000b800317 */
[----:B------:R-:W-:Y:S01]  /*20c0*/  UMOV UR44, 0x0 ;  /* 0x00000000002c7882 */ /* 0x000fe20000000000 */
[----:B------:R-:W-:Y:S01]  /*20d0*/  UMOV UR45, 0x4400010 ;  /* 0x04400010002d7882 */ /* 0x000fe20000000000 */
[----:B------:R2:W-:Y:S01]  /*20e0*/  UTCQMMA gdesc[UR16], gdesc[UR30], tmem[UR23], tmem[UR40], idesc[UR41], UPT ;  /* 0x00ff281e100075ea */ /* 0x0005e2000b800317 */
[----:B------:R2:W-:Y:S01]  /*20f0*/  UTCQMMA gdesc[UR6], gdesc[UR32], tmem[UR23], tmem[UR42], idesc[UR43], UPT ;  /* 0x00ff2a20060075ea */ /* 0x0005e2000b800317 */
[----:B------:R2:W-:Y:S01]  /*2100*/  UTCQMMA gdesc[UR34], gdesc[UR36], tmem[UR23], tmem[UR44], idesc[UR45], UPT ;  /* 0x00ff2c24220075ea */ /* 0x0005e2000b800317 */
[----:B------:R-:W-:Y:S01]  /*2110*/  NOP ;  /* 0x0000000000007918 */ /* 0x000fe20000000000 */
.L_x_61:
[----:B------:R-:W-:Y:S01]  /*2120*/  ELECT P0, URZ, PT ;  /* 0x0000000000ff782f */ /* 0x000fe20003800000 */
[----:B--2---:R-:W-:-:S03]  /*2130*/  UIADD3 UR6, UPT, UPT, UR28, 0x14010, URZ ;  /* 0x000140101c067890 */ /* 0x004fc6000fffe0ff */
[----:B------:R-:W-:Y:S01]  /*2140*/  ISETP.LT.U32.AND P0, PT, R132, 0x20, P0 ;  /* 0x000000208400780c */ /* 0x000fe20000701070 */
[----:B------:R-:W-:-:S12]  /*2150*/  UMOV UR7, URZ ;  /* 0x000000ff00077c82 */ /* 0x000fd80008000000 */
[----:B------:R-:W-:Y:S01]  /*2160*/  VOTEU.ANY UP0, P0 ;  /* 0x0000000000ff7886 */ /* 0x000fe20000000100 */
[----:B------:R-:W-:-:S04]  /*2170*/  VOTEU.ANY UP1, P0 ;  /* 0x0000000000ff7886 */ /* 0x000fc80000020100 */
[----:B------:R-:W-:Y:S02]  /*2180*/  @UP0 UMOV UR6, UR6 ;  /* 0x0000000600060c82 */ /* 0x000fe40008000000 */
[----:B------:R2:W-:Y:S01]  /*2190*/  @UP1 UTCBAR [UR6], URZ ;  /* 0x000000ff060013e9 */ /* 0x0005e200080000ff */
[----:B------:R-:W-:Y:S06]  /*21a0*/  BAR.SYNC.DEFER_BLOCKING 0x0 ;  /* 0x0000000000007b1d */ /* 0x000fec0000010000 */
[----:B------:R-:W4:Y:S02]  /*21b0*/  SYNCS.PHASECHK.TRANS64.TRYWAIT P0, [UR28+0x14010], R2 ;  /* 0x01401002ff0075a7 */ /* 0x000f24000800111c */
[----:B--2-4-:R-:W-:Y:S05]  /*21c0*/  @!P0 BRA `(.L_x_62) ;  /* 0x0000000800d88947 */ /* 0x014fea0003800000 */
.L_x_74:
[----:B------:R-:W-:Y:S02]  /*21d0*/  UIADD3 UR9, UPT, UPT, UR9, 0x1, URZ ;  /* 0x0000000109097890 */ /* 0x000fe4000fffe0ff */
[----:B------:R-:W-:Y:S02]  /*21e0*/  UIADD3 UR14, UPT, UPT, UR14, 0x80, URZ ;  /* 0x000000800e0e7890 */ /* 0x000fe4000fffe0ff */
[----:B------:R-:W-:-:S04]  /*21f0*/  UISETP.NE.U32.AND UP0, UPT, UR9, 0x2, UPT ;  /* 0x000000020900788c */ /* 0x000fc8000bf05070 */
[----:B------:R-:W-:Y:S02]  /*2200*/  USEL UR5, URZ, 0x1, UP0 ;  /* 0x00000001ff057887 */ /* 0x000fe40008000000 */
[----:B------:R-:W-:Y:S02]  /*2210*/  USEL UR9, UR9, URZ, UP0 ;  /* 0x000000ff09097287 */ /* 0x000fe40008000000 */
[----:B-1----:R-:W-:Y:S02]  /*2220*/  UISETP.GE.AND UP0, UPT, UR14, UR29, UPT ;  /* 0x0000001d0e00728c */ /* 0x002fe4000bf06270 */
[----:B------:R-:W-:-:S07]  /*2230*/  ULOP3.LUT UR4, UR4, UR5, URZ, 0x3c, !UPT ;  /* 0x0000000504047292 */ /* 0x000fce000f8e3cff */
[----:B------:R-:W-:Y:S05]  /*2240*/  BRA.U !UP0, `(.L_x_63) ;  /* 0xfffffff908b47547 */ /* 0x000fea000b83ffff */
.L_x_56:
[----:B----45:R-:W-:Y:S06]  /*2250*/  BAR.SYNC.DEFER_BLOCKING 0x0 ;  /* 0x0000000000007b1d */ /* 0x030fec0000010000 */
[----:B------:R-:W-:Y:S04]  /*2260*/  BSSY.RECONVERGENT B4, `(.L_x_64) ;  /* 0x0000004000047945 */ /* 0x000fe80003800200 */
[----:B------:R-:W-:Y:S05]  /*2270*/  @P3 BRA `(.L_x_65) ;  /* 0x0000000000083947 */ /* 0x000fea0003800000 */
[----:B------:R-:W1:Y:S02]  /*2280*/  SYNCS.CCTL.IV [UR8+0x14000] ;  /* 0x01400000ff0079b1 */ /* 0x000e640008000008 */
[----:B-1----:R-:W1:Y:S02]  /*2290*/  SYNCS.CCTL.IV [UR8+0x14010] ;  /* 0x01401000ff0079b1 */ /* 0x002e640008000008 */
.L_x_65:
[----:B------:R-:W-:Y:S05]  /*22a0*/  BSYNC.RECONVERGENT B4 ;  /* 0x0000000000047941 */ /* 0x000fea0003800200 */
.L_x_64:
[----:B-1----:R-:W-:Y:S06]  /*22b0*/  BAR.SYNC.DEFER_BLOCKING 0x0 ;  /* 0x0000000000007b1d */ /* 0x002fec0000010000 */
[----:B------:R-:W-:Y:S04]  /*22c0*/  BSSY.RECONVERGENT B4, `(.L_x_66) ;  /* 0x0000004000047945 */ /* 0x000fe80003800200 */
[----:B------:R-:W-:Y:S05]  /*22d0*/  @P3 BRA `(.L_x_67) ;  /* 0x0000000000083947 */ /* 0x000fea0003800000 */
[----:B------:R-:W1:Y:S02]  /*22e0*/  SYNCS.CCTL.IV [UR8+0x14008] ;  /* 0x01400800ff0079b1 */ /* 0x000e640008000008 */
[----:B-1----:R-:W1:Y:S02]  /*22f0*/  SYNCS.CCTL.IV [UR8+0x14018] ;  /* 0x01401800ff0079b1 */ /* 0x002e640008000008 */
.L_x_67:
[----:B------:R-:W-:Y:S05]  /*2300*/  BSYNC.RECONVERGENT B4 ;  /* 0x0000000000047941 */ /* 0x000fea0003800200 */
.L_x_66:
[----:B------:R-:W-:Y:S01]  /*2310*/  USHF.L.U32 UR4, UR22, 0x15, URZ ;  /* 0x0000001516047899 */ /* 0x000fe200080006ff */
[C---:B------:R-:W-:Y:S01]  /*2320*/  IMAD.SHL.U32 R2, R0.reuse, 0x40, RZ ;  /* 0x0000004000027824 */ /* 0x040fe200078e00ff */
[----:B------:R-:W-:Y:S01]  /*2330*/  ELECT P0, URZ, PT ;  /* 0x0000000000ff782f */ /* 0x000fe20003800000 */
[C---:B------:R-:W-:Y:S01]  /*2340*/  IMAD.SHL.U32 R133, R0.reuse, 0x80, RZ ;  /* 0x0000008000857824 */ /* 0x040fe200078e00ff */
[----:B------:R-:W-:Y:S01]  /*2350*/  ULOP3.LUT UR4, UR4, 0x600000, URZ, 0xc0, !UPT ;  /* 0x0060000004047892 */ /* 0x000fe2000f8ec0ff */
[----:B------:R-:W-:Y:S01]  /*2360*/  IMAD.SHL.U32 R3, R0, 0x10, RZ ;  /* 0x0000001000037824 */ /* 0x000fe200078e00ff */
[----:B------:R-:W-:Y:S01]  /*2370*/  LOP3.LUT R2, R2, 0x1800, RZ, 0xc0, !PT ;  /* 0x0000180002027812 */ /* 0x000fe200078ec0ff */
[----:B------:R-:W-:Y:S01]  /*2380*/  IMAD.SHL.U32 R0, R0, 0x200, RZ ;  /* 0x0000020000007824 */ /* 0x000fe200078e00ff */
[----:B------:R-:W-:Y:S01]  /*2390*/  UIADD3 UR4, UPT, UPT, UR23, UR4, URZ ;  /* 0x0000000417047290 */ /* 0x000fe2000fffe0ff */
[----:B------:R-:W-:Y:S01]  /*23a0*/  LOP3.LUT R133, R133, 0x780, RZ, 0xc0, !PT ;  /* 0x0000078085857812 */ /* 0x000fe200078ec0ff */
[----:B------:R-:W-:Y:S01]  /*23b0*/  ULOP3.LUT UR22, UR22, 0x1, URZ, 0xc0, !UPT ;  /* 0x0000000116167892 */ /* 0x000fe2000f8ec0ff */
[----:B------:R-:W-:Y:S01]  /*23c0*/  LOP3.LUT R2, R2, 0x70, R3, 0xf8, !PT ;  /* 0x0000007002027812 */ /* 0x000fe200078ef803 */
[----:B------:R-:W-:Y:S01]  /*23d0*/  UMOV UR6, UR15 ;  /* 0x0000000f00067c82 */ /* 0x000fe20008000000 */
[----:B------:R-:W-:Y:S01]  /*23e0*/  LOP3.LUT R133, R133, 0x2000, R0, 0xf8, !PT ;  /* 0x0000200085857812 */ /* 0x000fe200078ef800 */
[----:B------:R-:W-:Y:S01]  /*23f0*/  ULEA UR5, UR22, UR19, 0x7 ;  /* 0x0000001316057291 */ /* 0x000fe2000f8e38ff */
[----:B------:R-:W-:-:S02]  /*2400*/  ISETP.LT.U32.AND P0, PT, R132, 0x40, P0 ;  /* 0x000000408400780c */ /* 0x000fc40000701070 */
[----:B---3--:R-:W-:Y:S01]  /*2410*/  LDTM.16dp32bit_t0_t15.x128 R4, tmem[UR4] ;  /* 0x00000004000479ee */ /* 0x008fe20008b80000 */
[----:B------:R-:W2:Y:S01]  /*2420*/  LDTM.16dp32bit_t16_t31.x128 R4, tmem[UR4+0x80] ;  /* 0x00008004000479ee */ /* 0x000ea20008ba0000 */
[----:B------:R-:W-:Y:S01]  /*2430*/  LOP3.LUT R0, R133, R2, RZ, 0xfc, !PT ;  /* 0x0000000285007212 */ /* 0x000fe200078efcff */
[----:B------:R-:W-:Y:S01]  /*2440*/  NOP ;  /* 0x0000000000007918 */ /* 0x000fe20000000000 */
[----:B------:R-:W-:Y:S02]  /*2450*/  ULEA UR4, UR22, UR8, 0xd ;  /* 0x0000000816047291 */ /* 0x000fe4000f8e68ff */
[C---:B------:R-:W-:Y:S02]  /*2460*/  LOP3.LUT R2, R0.reuse, 0x10, RZ, 0x3c, !PT ;  /* 0x0000001000027812 */ /* 0x040fe400078e3cff */
[----:B------:R-:W-:-:S03]  /*2470*/  LOP3.LUT R3, R0, 0x20, RZ, 0x3c, !PT ;  /* 0x0000002000037812 */ /* 0x000fc600078e3cff */
[----:B--2---:R-:W-:Y:S01]  /*2480*/  VOTEU.ANY UP1, P0 ;  /* 0x0000000000ff7886 */ /* 0x004fe20000020100 */
[----:B------:R-:W-:Y:S01]  /*2490*/  VOTEU.ANY UP0, P0 ;  /* 0x0000000000ff7886 */ /* 0x000fe20000000100 */
[----:B------:R-:W-:Y:S02]  /*24a0*/  F2FP.SATFINITE.E4M3.F32.PACK_AB_MERGE_C R6, R7, R6, RZ ;  /* 0x000000060706723e */ /* 0x000fe400048070ff */
[----:B------:R-:W-:Y:S02]  /*24b0*/  F2FP.SATFINITE.E4M3.F32.PACK_AB_MERGE_C R10, R11, R10, RZ ;  /* 0x0000000a0b0a723e */ /* 0x000fe400048070ff */
[----:B------:R-:W-:Y:S02]  /*24c0*/  F2FP.SATFINITE.E4M3.F32.PACK_AB_MERGE_C R14, R15, R14, RZ ;  /* 0x0000000e0f0e723e */ /* 0x000fe400048070ff */
[----:B------:R-:W-:Y:S02]  /*24d0*/  F2FP.SATFINITE.E4M3.F32.PACK_AB_MERGE_C R7, R19, R18, RZ ;  /* 0x000000121307723e */ /* 0x000fe400048070ff */
[----:B------:R-:W-:-:S02]  /*24e0*/  F2FP.SATFINITE.E4M3.F32.PACK_AB_MERGE_C R22, R23, R22, RZ ;  /* 0x000000161716723e */ /* 0x000fc400048070ff */
[----:B------:R-:W-:Y:S02]  /*24f0*/  F2FP.SATFINITE.E4M3.F32.PACK_AB_MERGE_C R26, R27, R26, RZ ;  /* 0x0000001a1b1a723e */ /* 0x000fe400048070ff */
        /* <DEDUP_REMOVED lines=11> */
[----:B------:R-:W-:Y:S02]  /*25b0*/  F2FP.SATFINITE.E4M3.F32.PACK_AB_MERGE_C R4, R5, R4, R6 ;  /* 0x000000040504723e */ /* 0x000fe40004807006 */
[----:B------:R-:W-:Y:S02]  /*25c0*/  F2FP.SATFINITE.E4M3.F32.PACK_AB_MERGE_C R74, R75, R74, RZ ;  /* 0x0000004a4b4a723e */ /* 0x000fe400048070ff */
[----:B------:R-:W-:Y:S02]  /*25d0*/  F2FP.SATFINITE.E4M3.F32.PACK_AB_MERGE_C R78, R79, R78, RZ ;  /* 0x0000004e4f4e723e */ /* 0x000fe400048070ff */
[----:B------:R-:W-:Y:S02]  /*25e0*/  F2FP.SATFINITE.E4M3.F32.PACK_AB_MERGE_C R71, R83, R82, RZ ;  /* 0x000000525347723e */ /* 0x000fe400048070ff */
[----:B------:R-:W-:Y:S02]  /*25f0*/  F2FP.SATFINITE.E4M3.F32.PACK_AB_MERGE_C R86, R87, R86, RZ ;  /* 0x000000565756723e */ /* 0x000fe400048070ff */
[----:B------:R-:W-:-:S02]  /*2600*/  F2FP.SATFINITE.E4M3.F32.PACK_AB_MERGE_C R5, R9, R8, R10 ;  /* 0x000000080905723e */ /* 0x000fc4000480700a */
[----:B------:R-:W-:Y:S02]  /*2610*/  F2FP.SATFINITE.E4M3.F32.PACK_AB_MERGE_C R6, R13, R12, R14 ;  /* 0x0000000c0d06723e */ /* 0x000fe4000480700e */
[----:B------:R-:W-:Y:S02]  /*2620*/  F2FP.SATFINITE.E4M3.F32.PACK_AB_MERGE_C R7, R17, R16, R7 ;  /* 0x000000101107723e */ /* 0x000fe40004807007 */
[----:B------:R-:W-:Y:S02]  /*2630*/  F2FP.SATFINITE.E4M3.F32.PACK_AB_MERGE_C R20, R21, R20, R22 ;  /* 0x000000141514723e */ /* 0x000fe40004807016 */
[----:B------:R-:W-:Y:S01]  /*2640*/  F2FP.SATFINITE.E4M3.F32.PACK_AB_MERGE_C R90, R91, R90, RZ ;  /* 0x0000005a5b5a723e */ /* 0x000fe200048070ff */
[----:B-1----:R1:W-:Y:S01]  /*2650*/  STS.128 [R0+UR8], R4 ;  /* 0x0000000400007988 */ /* 0x0023e20008000c08 */
[----:B------:R-:W-:Y:S02]  /*2660*/  F2FP.SATFINITE.E4M3.F32.PACK_AB_MERGE_C R94, R95, R94, RZ ;  /* 0x0000005e5f5e723e */ /* 0x000fe400048070ff */
[----:B------:R-:W-:-:S02]  /*2670*/  F2FP.SATFINITE.E4M3.F32.PACK_AB_MERGE_C R98, R99, R98, RZ ;  /* 0x000000626362723e */ /* 0x000fc400048070ff */
[----:B------:R-:W-:Y:S02]  /*2680*/  F2FP.SATFINITE.E4M3.F32.PACK_AB_MERGE_C R102, R103, R102, RZ ;  /* 0x000000666766723e */ /* 0x000fe400048070ff */
[----:B------:R-:W-:Y:S02]  /*2690*/  F2FP.SATFINITE.E4M3.F32.PACK_AB_MERGE_C R21, R25, R24, R26 ;  /* 0x000000181915723e */ /* 0x000fe4000480701a */
[----:B------:R-:W-:Y:S02]  /*26a0*/  F2FP.SATFINITE.E4M3.F32.PACK_AB_MERGE_C R22, R29, R28, R30 ;  /* 0x0000001c1d16723e */ /* 0x000fe4000480701e */
[----:B------:R-:W-:Y:S02]  /*26b0*/  F2FP.SATFINITE.E4M3.F32.PACK_AB_MERGE_C R23, R33, R32, R23 ;  /* 0x000000202117723e */ /* 0x000fe40004807017 */
[----:B------:R-:W-:Y:S02]  /*26c0*/  F2FP.SATFINITE.E4M3.F32.PACK_AB_MERGE_C R36, R37, R36, R38 ;  /* 0x000000242524723e */ /* 0x000fe40004807026 */
[----:B------:R-:W-:Y:S01]  /*26d0*/  F2FP.SATFINITE.E4M3.F32.PACK_AB_MERGE_C R106, R107, R106, RZ ;  /* 0x0000006a6b6a723e */ /* 0x000fe200048070ff */
[----:B------:R1:W-:Y:S01]  /*26e0*/  STS.128 [R2+UR8], R20 ;  /* 0x0000001402007988 */ /* 0x0003e20008000c08 */
[----:B------:R-:W-:-:S02]  /*26f0*/  F2FP.SATFINITE.E4M3.F32.PACK_AB_MERGE_C R110, R111, R110, RZ ;  /* 0x0000006e6f6e723e */ /* 0x000fc400048070ff */
[----:B------:R-:W-:Y:S02]  /*2700*/  F2FP.SATFINITE.E4M3.F32.PACK_AB_MERGE_C R114, R115, R114, RZ ;  /* 0x000000727372723e */ /* 0x000fe400048070ff */
[----:B------:R-:W-:Y:S02]  /*2710*/  F2FP.SATFINITE.E4M3.F32.PACK_AB_MERGE_C R118, R119, R118, RZ ;  /* 0x000000767776723e */ /* 0x000fe400048070ff */
[----:B------:R-:W-:Y:S02]  /*2720*/  F2FP.SATFINITE.E4M3.F32.PACK_AB_MERGE_C R37, R41, R40, R42 ;  /* 0x000000282925723e */ /* 0x000fe4000480702a */
[----:B------:R-:W-:Y:S02]  /*2730*/  F2FP.SATFINITE.E4M3.F32.PACK_AB_MERGE_C R38, R45, R44, R46 ;  /* 0x0000002c2d26723e */ /* 0x000fe4000480702e */
[----:B------:R-:W-:Y:S02]  /*2740*/  F2FP.SATFINITE.E4M3.F32.PACK_AB_MERGE_C R39, R49, R48, R39 ;  /* 0x000000303127723e */ /* 0x000fe40004807027 */
[----:B------:R-:W-:-:S02]  /*2750*/  F2FP.SATFINITE.E4M3.F32.PACK_AB_MERGE_C R52, R53, R52, R54 ;  /* 0x000000343534723e */ /* 0x000fc40004807036 */
[----:B------:R-:W-:Y:S01]  /*2760*/  F2FP.SATFINITE.E4M3.F32.PACK_AB_MERGE_C R122, R123, R122, RZ ;  /* 0x0000007a7b7a723e */ /* 0x000fe200048070ff */
[----:B------:R1:W-:Y:S01]  /*2770*/  STS.128 [R3+UR8], R36 ;  /* 0x0000002403007988 */ /* 0x0003e20008000c08 */
[----:B------:R-:W-:Y:S02]  /*2780*/  F2FP.SATFINITE.E4M3.F32.PACK_AB_MERGE_C R126, R127, R126, RZ ;  /* 0x0000007e7f7e723e */ /* 0x000fe400048070ff */
[----:B------:R-:W-:Y:S02]  /*2790*/  F2FP.SATFINITE.E4M3.F32.PACK_AB_MERGE_C R130, R131, R130, RZ ;  /* 0x000000828382723e */ /* 0x000fe400048070ff */
[----:B------:R-:W-:Y:S02]  /*27a0*/  F2FP.SATFINITE.E4M3.F32.PACK_AB_MERGE_C R53, R57, R56, R58 ;  /* 0x000000383935723e */ /* 0x000fe4000480703a */
[----:B------:R-:W-:Y:S02]  /*27b0*/  F2FP.SATFINITE.E4M3.F32.PACK_AB_MERGE_C R54, R61, R60, R62 ;  /* 0x0000003c3d36723e */ /* 0x000fe4000480703e */
[----:B------:R-:W-:-:S02]  /*27c0*/  F2FP.SATFINITE.E4M3.F32.PACK_AB_MERGE_C R55, R65, R64, R55 ;  /* 0x000000404137723e */ /* 0x000fc40004807037 */
[----:B------:R-:W-:Y:S02]  /*27d0*/  F2FP.SATFINITE.E4M3.F32.PACK_AB_MERGE_C R68, R69, R68, R70 ;  /* 0x000000444544723e */ /* 0x000fe40004807046 */
[----:B------:R-:W-:Y:S02]  /*27e0*/  LOP3.LUT R8, R0, 0x30, RZ, 0x3c, !PT ;  /* 0x0000003000087812 */ /* 0x000fe400078e3cff */
[----:B------:R-:W-:Y:S02]  /*27f0*/  F2FP.SATFINITE.E4M3.F32.PACK_AB_MERGE_C R69, R73, R72, R74 ;  /* 0x000000484945723e */ /* 0x000fe4000480704a */
[----:B------:R-:W-:Y:S01]  /*2800*/  F2FP.SATFINITE.E4M3.F32.PACK_AB_MERGE_C R70, R77, R76, R78 ;  /* 0x0000004c4d46723e */ /* 0x000fe2000480704e */
[----:B------:R1:W-:Y:S01]  /*2810*/  STS.128 [R8+UR8], R52 ;  /* 0x0000003408007988 */ /* 0x0003e20008000c08 */
[----:B------:R-:W-:Y:S02]  /*2820*/  F2FP.SATFINITE.E4M3.F32.PACK_AB_MERGE_C R71, R81, R80, R71 ;  /* 0x000000505147723e */ /* 0x000fe40004807047 */
[----:B------:R-:W-:-:S02]  /*2830*/  F2FP.SATFINITE.E4M3.F32.PACK_AB_MERGE_C R84, R85, R84, R86 ;  /* 0x000000545554723e */ /* 0x000fc40004807056 */
[C---:B------:R-:W-:Y:S02]  /*2840*/  LOP3.LUT R9, R0.reuse, 0x40, RZ, 0x3c, !PT ;  /* 0x0000004000097812 */ /* 0x040fe400078e3cff */
[----:B------:R-:W-:Y:S02]  /*2850*/  F2FP.SATFINITE.E4M3.F32.PACK_AB_MERGE_C R85, R89, R88, R90 ;  /* 0x000000585955723e */ /* 0x000fe4000480705a */
[----:B------:R-:W-:Y:S01]  /*2860*/  F2FP.SATFINITE.E4M3.F32.PACK_AB_MERGE_C R86, R93, R92, R94 ;  /* 0x0000005c5d56723e */ /* 0x000fe2000480705e */
[----:B------:R1:W-:Y:S01]  /*2870*/  STS.128 [R9+UR8], R68 ;  /* 0x0000004409007988 */ /* 0x0003e20008000c08 */
[----:B------:R-:W-:Y:S02]  /*2880*/  F2FP.SATFINITE.E4M3.F32.PACK_AB_MERGE_C R87, R97, R96, R98 ;  /* 0x000000606157723e */ /* 0x000fe40004807062 */
[----:B------:R-:W-:Y:S02]  /*2890*/  F2FP.SATFINITE.E4M3.F32.PACK_AB_MERGE_C R100, R101, R100, R102 ;  /* 0x000000646564723e */ /* 0x000fe40004807066 */
[----:B------:R-:W-:-:S02]  /*28a0*/  LOP3.LUT R10, R0, 0x50, RZ, 0x3c, !PT ;  /* 0x00000050000a7812 */ /* 0x000fc400078e3cff */
[----:B------:R-:W-:Y:S02]  /*28b0*/  F2FP.SATFINITE.E4M3.F32.PACK_AB_MERGE_C R101, R105, R104, R106 ;  /* 0x000000686965723e */ /* 0x000fe4000480706a */
[----:B------:R-:W-:Y:S01]  /*28c0*/  F2FP.SATFINITE.E4M3.F32.PACK_AB_MERGE_C R102, R109, R108, R110 ;  /* 0x0000006c6d66723e */ /* 0x000fe2000480706e */
[----:B------:R1:W-:Y:S01]  /*28d0*/  STS.128 [R10+UR8], R84 ;  /* 0x000000540a007988 */ /* 0x0003e20008000c08 */
[----:B------:R-:W-:Y:S02]  /*28e0*/  F2FP.SATFINITE.E4M3.F32.PACK_AB_MERGE_C R103, R113, R112, R114 ;  /* 0x000000707167723e */ /* 0x000fe40004807072 */
[----:B------:R-:W-:Y:S02]  /*28f0*/  F2FP.SATFINITE.E4M3.F32.PACK_AB_MERGE_C R116, R117, R116, R118 ;  /* 0x000000747574723e */ /* 0x000fe40004807076 */
[----:B------:R-:W-:Y:S02]  /*2900*/  LOP3.LUT R11, R0, 0x60, RZ, 0x3c, !PT ;  /* 0x00000060000b7812 */ /* 0x000fe400078e3cff */
[----:B------:R-:W-:-:S02]  /*2910*/  F2FP.SATFINITE.E4M3.F32.PACK_AB_MERGE_C R117, R121, R120, R122 ;  /* 0x000000787975723e */ /* 0x000fc4000480707a */
[----:B------:R-:W-:Y:S01]  /*2920*/  F2FP.SATFINITE.E4M3.F32.PACK_AB_MERGE_C R118, R125, R124, R126 ;  /* 0x0000007c7d76723e */ /* 0x000fe2000480707e */
[----:B------:R1:W-:Y:S01]  /*2930*/  STS.128 [R11+UR8], R100 ;  /* 0x000000640b007988 */ /* 0x0003e20008000c08 */
[----:B------:R-:W-:Y:S02]  /*2940*/  F2FP.SATFINITE.E4M3.F32.PACK_AB_MERGE_C R119, R129, R128, R130 ;  /* 0x000000808177723e */ /* 0x000fe40004807082 */
[----:B------:R-:W-:-:S05]  /*2950*/  LOP3.LUT R12, R0, 0x70, RZ, 0x3c, !PT ;  /* 0x00000070000c7812 */ /* 0x000fca00078e3cff */
[----:B------:R1:W-:Y:S01]  /*2960*/  STS.128 [R12+UR8], R116 ;  /* 0x000000740c007988 */ /* 0x0003e20008000c08 */
[----:B------:R2:W-:Y:S06]  /*2970*/  MEMBAR.ALL.CTA ;  /* 0x0000000000007992 */ /* 0x0005ec0000008000 */
[----:B--2---:R-:W2:Y:S02]  /*2980*/  FENCE.VIEW.ASYNC.S ;  /* 0x00000000000073c6 */ /* 0x004ea40000000000 */
[----:B--2---:R-:W-:Y:S06]  /*2990*/  BAR.SYNC.DEFER_BLOCKING 0x0 ;  /* 0x0000000000007b1d */ /* 0x004fec0000010000 */
[----:B------:R1:W-:Y:S01]  /*29a0*/  @UP1 UTMASTG.2D [UR4], [UR20] ;  /* 0x00000004140013b5 */ /* 0x0003e20008008000 */
[----:B------:R0:W-:Y:S01]  /*29b0*/  UTMACMDFLUSH ;  /* 0x00000000000079b7 */ /* 0x0001e20000000000 */
[----:B------:R-:W-:-:S04]  /*29c0*/  DEPBAR.LE SB0, 0x0 ;  /* 0x000080000000791a */ /* 0x000fc80000000000 */
[----:B------:R-:W-:Y:S08]  /*29d0*/  BAR.SYNC.DEFER_BLOCKING 0x0 ;  /* 0x0000000000007b1d */ /* 0x000ff00000010000 */
[----:B------:R-:W-:Y:S06]  /*29e0*/  BAR.SYNC.DEFER_BLOCKING 0x0 ;  /* 0x0000000000007b1d */ /* 0x000fec0000010000 */
[----:B-1----:R-:W-:Y:S05]  /*29f0*/  @P2 BRA `(.L_x_68) ;  /* 0x0000000000a02947 */ /* 0x002fea0003800000 */
[----:B------:R-:W1:Y:S01]  /*2a00*/  S2UR UR5, SR_CgaCtaId ;  /* 0x00000000000579c3 */ /* 0x000e620000008800 */
[----:B------:R-:W-:Y:S01]  /*2a10*/  NOP ;  /* 0x0000000000007918 */ /* 0x000fe20000000000 */
[----:B------:R-:W-:Y:S01]  /*2a20*/  UMOV UR4, 0x50 ;  /* 0x0000005000047882 */ /* 0x000fe20000000000 */
[----:B------:R-:W-:Y:S02]  /*2a30*/  IMAD.U32 R0, RZ, RZ, UR23 ;  /* 0x00000017ff007e24 */ /* 0x000fe4000f8e00ff */
[----:B------:R-:W-:Y:S02]  /*2a40*/  IMAD.MOV.U32 R3, RZ, RZ, 0xff ;  /* 0x000000ffff037424 */ /* 0x000fe400078e00ff */
[----:B------:R-:W-:Y:S01]  /*2a50*/  IMAD.MOV.U32 R7, RZ, RZ, 0x1 ;  /* 0x00000001ff077424 */ /* 0x000fe200078e00ff */
[----:B------:R-:W-:-:S04]  /*2a60*/  LOP3.LUT R0, R0, 0xffff, RZ, 0xc0, !PT ;  /* 0x0000ffff00007812 */ /* 0x000fc800078ec0ff */
[----:B------:R-:W-:-:S05]  /*2a70*/  SHF.R.U32.HI R0, RZ, 0x5, R0 ;  /* 0x00000005ff007819 */ /* 0x000fca0000011600 */
[----:B------:R-:W-:Y:S01]  /*2a80*/  VIADD R2, R0, 0x10 ;  /* 0x0000001000027836 */ /* 0x000fe20000000000 */
[----:B------:R-:W-:Y:S01]  /*2a90*/  SHF.L.U32 R0, R3, R0, RZ ;  /* 0x0000000003007219 */ /* 0x000fe200000006ff */
[----:B-1----:R-:W-:-:S03]  /*2aa0*/  ULEA UR6, UR5, UR4, 0x18 ;  /* 0x0000000405067291 */ /* 0x002fc6000f8ec0ff */
[----:B------:R-:W-:-:S04]  /*2ab0*/  SHF.L.U32 R3, R7, R2, RZ ;  /* 0x0000000207037219 */ /* 0x000fc800000006ff */
[----:B------:R-:W-:Y:S02]  /*2ac0*/  LOP3.LUT R0, R3, R0, RZ, 0xfc, !PT ;  /* 0x0000000003007212 */ /* 0x000fe400078efcff */
[----:B------:R-:W1:Y:S02]  /*2ad0*/  LDS R5, [UR6] ;  /* 0x00000006ff057984 */ /* 0x000e640008000800 */
[C---:B------:R-:W-:Y:S02]  /*2ae0*/  LOP3.LUT R2, R0.reuse, 0xffff, RZ, 0xc0, !PT ;  /* 0x0000ffff00027812 */ /* 0x040fe400078ec0ff */
[----:B-1----:R-:W-:-:S04]  /*2af0*/  LOP3.LUT R3, R0, 0xffff, R5, 0x80, !PT ;  /* 0x0000ffff00037812 */ /* 0x002fc800078e8005 */
[----:B------:R-:W-:-:S13]  /*2b00*/  ISETP.NE.AND P0, PT, R3, R2, PT ;  /* 0x000000020300720c */ /* 0x000fda0003f05270 */
[----:B------:R-:W-:Y:S05]  /*2b10*/  @P0 BRA `(.L_x_69) ;  /* 0x0000000000500947 */ /* 0x000fea0003800000 */
[----:B------:R-:W-:Y:S02]  /*2b20*/  SHF.R.U32.HI R5, RZ, 0x10, R5 ;  /* 0x00000010ff057819 */ /* 0x000fe40000011605 */
[----:B------:R-:W-:-:S04]  /*2b30*/  SHF.R.U32.HI R2, RZ, 0x10, R0 ;  /* 0x00000010ff027819 */ /* 0x000fc80000011600 */
[----:B------:R-:W-:-:S04]  /*2b40*/  LOP3.LUT R5, R5, R2, RZ, 0xc0, !PT ;  /* 0x0000000205057212 */ /* 0x000fc800078ec0ff */
[----:B------:R-:W-:-:S13]  /*2b50*/  ISETP.NE.AND P0, PT, R5, R2, PT ;  /* 0x000000020500720c */ /* 0x000fda0003f05270 */
[----:B------:R-:W-:Y:S05]  /*2b60*/  @P0 BRA `(.L_x_70) ;  /* 0x0000000000300947 */ /* 0x000fea0003800000 */
[----:B------:R-:W-:Y:S01]  /*2b70*/  R2UR UR4, R0 ;  /* 0x00000000000472ca */ /* 0x000fe200000e0000 */
[----:B------:R-:W-:Y:S01]  /*2b80*/  VOTEU.ANY UR5, UPT, PT ;  /* 0x0000000000057886 */ /* 0x000fe200038e0100 */
[----:B------:R-:W1:Y:S01]  /*2b90*/  S2R R0, SR_LANEID ;  /* 0x0000000000007919 */ /* 0x000e620000000000 */
[----:B------:R-:W-:-:S10]  /*2ba0*/  UFLO.U32 UR5, UR5 ;  /* 0x00000005000572bd */ /* 0x000fd400080e0000 */
[----:B------:R-:W-:-:S06]  /*2bb0*/  ULOP3.LUT UR4, URZ, UR4, URZ, 0x33, !UPT ;  /* 0x00000004ff047292 */ /* 0x000fcc000f8e33ff */
[----:B------:R-:W-:-:S04]  /*2bc0*/  IMAD.U32 R2, RZ, RZ, UR4 ;  /* 0x00000004ff027e24 */ /* 0x000fc8000f8e00ff */
[----:B------:R-:W2:Y:S02]  /*2bd0*/  REDUX UR7, R2 ;  /* 0x00000000020773c4 */ /* 0x000ea40000000000 */
[----:B------:R3:W-:Y:S01]  /*2be0*/  UTCATOMSWS.AND URZ, UR4 ;  /* 0x0000000400ff79e3 */ /* 0x0007e20008000000 */
[----:B-1----:R-:W-:Y:S01]  /*2bf0*/  ISETP.EQ.U32.AND P0, PT, R0, UR5, PT ;  /* 0x0000000500007c0c */ /* 0x002fe2000bf02070 */
[----:B--2---:R-:W-:-:S12]  /*2c00*/  IMAD.U32 R0, RZ, RZ, UR7 ;  /* 0x00000007ff007e24 */ /* 0x004fd8000f8e00ff */
[----:B------:R3:W-:Y:S01]  /*2c10*/  @P0 ATOMS.AND RZ, [UR6], R0 ;  /* 0x00000000ffff098c */ /* 0x0007e2000a800006 */
[----:B------:R-:W-:Y:S05]  /*2c20*/  BRA `(.L_x_68) ;  /* 0x0000000000147947 */ /* 0x000fea0003800000 */
.L_x_70:
[----:B------:R-:W-:-:S07]  /*2c30*/  MOV R2, 0x2c50 ;  /* 0x00002c5000027802 */ /* 0x000fce0000000f00 */
[----:B------:R-:W-:Y:S05]  /*2c40*/  CALL.REL.NOINC `($__internal_0_$__cuda_sm10x_tcgen05_guardrail_trap_col_being_dealloced_not_returned_by_alloc) ;  /* 0x0000000000447944 */ /* 0x000fea0003c00000 */
[----:B------:R-:W-:Y:S05]  /*2c50*/  BRA `(.L_x_68) ;  /* 0x0000000000087947 */ /* 0x000fea0003800000 */
.L_x_69:
[----:B------:R-:W-:-:S07]  /*2c60*/  MOV R2, 0x2c80 ;  /* 0x00002c8000027802 */ /* 0x000fce0000000f00 */
[----:B------:R-:W-:Y:S05]  /*2c70*/  CALL.REL.NOINC `($__internal_2_$__cuda_sm10x_tcgen05_guardrail_trap_unallocated_columns_being_dealloced) ;  /* 0x0000000000507944 */ /* 0x000fea0003c00000 */
.L_x_68:
[----:B------:R-:W-:Y:S01]  /*2c80*/  NOP ;  /* 0x0000000000007918 */ /* 0x000fe20000000000 */
[----:B---3--:R-:W-:Y:S05]  /*2c90*/  EXIT ;  /* 0x000000000000794d */ /* 0x008fea0003800000 */
.L_x_57:
[----:B------:R-:W1:Y:S02]  /*2ca0*/  SYNCS.PHASECHK.TRANS64.TRYWAIT P0, [UR8+0x14000], RZ ;  /* 0x014000ffff0075a7 */ /* 0x000e640008001108 */
[----:B-1----:R-:W-:Y:S05]  /*2cb0*/  @!P0 BRA `(.L_x_57) ;  /* 0xfffffffc00f88947 */ /* 0x002fea000383ffff */
[----:B------:R-:W-:Y:S05]  /*2cc0*/  BRA `(.L_x_71) ;  /* 0xffffffec00587947 */ /* 0x000fea000383ffff */
.L_x_59:
[----:B------:R-:W1:Y:S02]  /*2cd0*/  SYNCS.PHASECHK.TRANS64.TRYWAIT P1, [UR8+0x14010], RZ ;  /* 0x014010ffff0075a7 */ /* 0x000e640008021108 */
[----:B-1----:R-:W-:Y:S05]  /*2ce0*/  @!P1 BRA `(.L_x_59) ;  /* 0xfffffffc00f89947 */ /* 0x002fea000383ffff */
[----:B------:R-:W-:Y:S05]  /*2cf0*/  BRA `(.L_x_72) ;  /* 0xffffffec00f47947 */ /* 0x000fea000383ffff */
.L_x_60:
[----:B------:R-:W2:Y:S02]  /*2d00*/  SYNCS.PHASECHK.TRANS64.TRYWAIT P0, [UR28+0x14000], R2 ;  /* 0x01400002ff0075a7 */ /* 0x000ea4000800111c */
[----:B--2---:R-:W-:Y:S05]  /*2d10*/  @!P0 BRA `(.L_x_60) ;  /* 0xfffffffc00f88947 */ /* 0x004fea000383ffff */
[----:B------:R-:W-:Y:S05]  /*2d20*/  BRA `(.L_x_73) ;  /* 0xfffffff000747947 */ /* 0x000fea000383ffff */
.L_x_62:
[----:B------:R-:W2:Y:S02]  /*2d30*/  SYNCS.PHASECHK.TRANS64.TRYWAIT P0, [UR28+0x14010], R2 ;  /* 0x01401002ff0075a7 */ /* 0x000ea4000800111c */
[----:B--2---:R-:W-:Y:S05]  /*2d40*/  @!P0 BRA `(.L_x_62) ;  /* 0xfffffffc00f88947 */ /* 0x004fea000383ffff */
[----:B------:R-:W-:Y:S05]  /*2d50*/  BRA `(.L_x_74) ;  /* 0xfffffff4001c7947 */ /* 0x000fea000383ffff */
        .weak           $__internal_0_$__cuda_sm10x_tcgen05_guardrail_trap_col_being_dealloced_not_returned_by_alloc
        .type           $__internal_0_$__cuda_sm10x_tcgen05_guardrail_trap_col_being_dealloced_not_returned_by_alloc,@function
        .size           $__internal_0_$__cuda_sm10x_tcgen05_guardrail_trap_col_being_dealloced_not_returned_by_alloc,($__internal_1_$__cuda_sm10x_tcgen05_guardrail_trap_phase_invalid_during_alloc - $__internal_0_$__cuda_sm10x_tcgen05_guardrail_trap_col_being_dealloced_not_returned_by_alloc)
$__internal_0_$__cuda_sm10x_tcgen05_guardrail_trap_col_being_dealloced_not_returned_by_alloc:
[----:B------:R-:W-:Y:S05]  /*2d60*/  BPT.TRAP 0x1 ;  /* 0x000000040000795c */ /* 0x000fea0000300000 */
[----:B------:R-:W-:-:S04]  /*2d70*/  IMAD.MOV.U32 R3, RZ, RZ, 0x0 ;  /* 0x00000000ff037424 */ /* 0x000fc800078e00ff */
[----:B------:R-:W-:Y:S05]  /*2d80*/  RET.REL.NODEC R2 `(gluon_tcgen05) ;  /* 0xffffffd0029c7950 */ /* 0x000fea0003c3ffff */
        .weak           $__internal_1_$__cuda_sm10x_tcgen05_guardrail_trap_phase_invalid_during_alloc
        .type           $__internal_1_$__cuda_sm10x_tcgen05_guardrail_trap_phase_invalid_during_alloc,@function
        .size           $__internal_1_$__cuda_sm10x_tcgen05_guardrail_trap_phase_invalid_during_alloc,($__internal_2_$__cuda_sm10x_tcgen05_guardrail_trap_unallocated_columns_being_dealloced - $__internal_1_$__cuda_sm10x_tcgen05_guardrail_trap_phase_invalid_during_alloc)
$__internal_1_$__cuda_sm10x_tcgen05_guardrail_trap_phase_invalid_during_alloc:
[----:B------:R-:W-:Y:S05]  /*2d90*/  BPT.TRAP 0x1 ;  /* 0x000000040000795c */ /* 0x000fea0000300000 */
[----:B------:R-:W-:-:S04]  /*2da0*/  IMAD.MOV.U32 R3, RZ, RZ, 0x0 ;  /* 0x00000000ff037424 */ /* 0x000fc800078e00ff */
[----:B------:R-:W-:Y:S05]  /*2db0*/  RET.REL.NODEC R2 `(gluon_tcgen05) ;  /* 0xffffffd002907950 */ /* 0x000fea0003c3ffff */
        .weak           $__internal_2_$__cuda_sm10x_tcgen05_guardrail_trap_unallocated_columns_being_dealloced
        .type           $__internal_2_$__cuda_sm10x_tcgen05_guardrail_trap_unallocated_columns_being_dealloced,@function
        .size           $__internal_2_$__cuda_sm10x_tcgen05_guardrail_trap_unallocated_columns_being_dealloced,(.L_x_78 - $__internal_2_$__cuda_sm10x_tcgen05_guardrail_trap_unallocated_columns_being_dealloced)
$__internal_2_$__cuda_sm10x_tcgen05_guardrail_trap_unallocated_columns_being_dealloced:
[----:B------:R-:W-:Y:S05]  /*2dc0*/  BPT.TRAP 0x1 ;  /* 0x000000040000795c */ /* 0x000fea0000300000 */
[----:B------:R-:W-:-:S04]  /*2dd0*/  IMAD.MOV.U32 R3, RZ, RZ, 0x0 ;  /* 0x00000000ff037424 */ /* 0x000fc800078e00ff */
[----:B------:R-:W-:Y:S05]  /*2de0*/  RET.REL.NODEC R2 `(gluon_tcgen05) ;  /* 0xffffffd002847950 */ /* 0x000fea0003c3ffff */
.L_x_75:
[----:B------:R-:W-:-:S00]  /*2df0*/  BRA `(.L_x_75) ;  /* 0xfffffffc00fc7947 */ /* 0x000fc0000383ffff */
[----:B------:R-:W-:-:S00]  /*2e00*/  NOP ;  /* 0x0000000000007918 */ /* 0x000fc00000000000 */
[----:B------:R-:W-:-:S00]  /*2e10*/  NOP ;  /* 0x0000000000007918 */ /* 0x000fc00000000000 */
[----:B------:R-:W-:-:S00]  /*2e20*/  NOP ;  /* 0x0000000000007918 */ /* 0x000fc00000000000 */
[----:B------:R-:W-:-:S00]  /*2e30*/  NOP ;  /* 0x0000000000007918 */ /* 0x000fc00000000000 */
[----:B------:R-:W-:-:S00]  /*2e40*/  NOP ;  /* 0x0000000000007918 */ /* 0x000fc00000000000 */
[----:B------:R-:W-:-:S00]  /*2e50*/  NOP ;  /* 0x0000000000007918 */ /* 0x000fc00000000000 */
[----:B------:R-:W-:-:S00]  /*2e60*/  NOP ;  /* 0x0000000000007918 */ /* 0x000fc00000000000 */
[----:B------:R-:W-:-:S00]  /*2e70*/  NOP ;  /* 0x0000000000007918 */ /* 0x000fc00000000000 */
.L_x_78:


//--------------------- .nv.shared.gluon_tcgen05  --------------------------
	.section	.nv.shared.gluon_tcgen05,"aw",@nobits
	.sectionflags	@""
	.align	16
	.zero		1024


//--------------------- .nv.shared.reserved.0     --------------------------
	.section	.nv.shared.reserved.0,"aw",@nobits
	.align	8
	.weak		__nv_reservedSMEM_offset_0_alias
	.size		__nv_reservedSMEM_offset_0_alias, 0, 64
	.other		__nv_reservedSMEM_offset_0_alias,@"STO_CUDA_RESERVED_SHARED STV_DEFAULT"
__nv_reservedSMEM_offset_0_alias:
	.zero		0
.nv.shared.reserved.0:
	.zero		64
	.weak		__nv_reservedSMEM_allocation_phase
	.type		__nv_reservedSMEM_allocation_phase,@object
	.size		__nv_reservedSMEM_allocation_phase,(.L_0 - __nv_reservedSMEM_allocation_phase)
__nv_reservedSMEM_allocation_phase:
	.zero		1
.L_0:
	.zero		7
	.weak		__nv_reservedSMEM_devtool_atexit_pc
	.type		__nv_reservedSMEM_devtool_atexit_pc,@object
	.size		__nv_reservedSMEM_devtool_atexit_pc,(__nv_reservedSMEM_allocation_mask - __nv_reservedSMEM_devtool_atexit_pc)
__nv_reservedSMEM_devtool_atexit_pc:
	.zero		8
	.weak		__nv_reservedSMEM_allocation_mask
	.type		__nv_reservedSMEM_allocation_mask,@object
	.size		__nv_reservedSMEM_allocation_mask,(.L_2 - __nv_reservedSMEM_allocation_mask)
__nv_reservedSMEM_allocation_mask:
	.zero		4
.L_2:


//--------------------- .nv.constant0.gluon_tcgen05 --------------------------
	.section	.nv.constant0.gluon_tcgen05,"a",@progbits
	.sectionflags	@""
	.align	4
.nv.constant0.gluon_tcgen05:
	.zero		976


//--------------------- SYMBOLS --------------------------

	.type		.nv.reservedSmem.offset0,@object
	.size		.nv.reservedSmem.offset0,0x4
	.type		.nv.reservedSmem.cap,@object
	.size		.nv.reservedSmem.cap,0x4
